// auto-generated by cutlass_sweep.sparse_gemm — config: {"arch": "sm_90", "cluster_m": 1, "cluster_n": 2, "dtype": "bf16", "tile_k": 64, "tile_m": 64, "tile_n": 64}
#include "cutlass/cutlass.h"
#include "cutlass/gemm/collective/collective_builder.hpp"
#include "cutlass/gemm/device/gemm_universal_adapter.h"
#include "cutlass/gemm/kernel/gemm_universal.hpp"
#include "cutlass/epilogue/collective/collective_builder.hpp"

using Elem = cutlass::bfloat16_t;
using Acc  = float;
using TileShape    = cute::Shape<cute::_64, cute::_64, cute::_64>;
using ClusterShape = cute::Shape<cute::_1, cute::_2, cute::_1>;

using CollectiveEpilogue = typename cutlass::epilogue::collective::CollectiveBuilder<
    cutlass::arch::Sm90, cutlass::arch::OpClassSparseTensorOp,
    TileShape, ClusterShape,
    cutlass::epilogue::collective::EpilogueTileAuto,
    Acc, Acc,
    Acc, cutlass::layout::ColumnMajor, 128 / cutlass::sizeof_bits<Acc>::value,
    Acc, cutlass::layout::ColumnMajor, 128 / cutlass::sizeof_bits<Acc>::value,
    cutlass::epilogue::collective::EpilogueScheduleAuto
  >::CollectiveOp;

using CollectiveMainloop = typename cutlass::gemm::collective::CollectiveBuilder<
    cutlass::arch::Sm90, cutlass::arch::OpClassSparseTensorOp,
    Elem, cutlass::layout::RowMajor, 128 / cutlass::sizeof_bits<Elem>::value,
    Elem, cutlass::layout::ColumnMajor, 128 / cutlass::sizeof_bits<Elem>::value,
    Acc,
    TileShape, ClusterShape,
    cutlass::gemm::collective::StageCountAutoCarveout<static_cast<int>(sizeof(typename CollectiveEpilogue::SharedStorage))>,
    cutlass::gemm::collective::KernelScheduleAuto
  >::CollectiveOp;

using GemmKernel = cutlass::gemm::kernel::GemmUniversal<
    cute::Shape<int,int,int,int>,
    CollectiveMainloop,
    CollectiveEpilogue
>;
using Gemm = cutlass::gemm::device::GemmUniversalAdapter<GemmKernel>;

auto* _anchor = &cutlass::device_kernel<GemmKernel>;


// ===== COMPILED SASS (sm_90a) =====

	.target	sm_90a

	.elftype	@"ET_EXEC"


//--------------------- .note.nv.tkinfo           --------------------------
	.section	.note.nv.tkinfo,"",@"SHT_NOTE"
	.sectionflags	@"SHF_NOTE_NV_TKINFO"
	.tkinfo
        /*0018*/ 	.word	0x00000002
        /*0030*/ 	.string	""
        /*0030*/ 	.string	"ptxas"
        /*0030*/ 	.string	"Cuda compilation tools, release 13.0, V13.0.88"
        /*0030*/ 	.string	"Build cuda_13.0.r13.0/compiler.36424714_0"
        /*0030*/ 	.string	"-arch sm_90a -m 64 "



//--------------------- .note.nv.cuinfo           --------------------------
	.section	.note.nv.cuinfo,"",@"SHT_NOTE"
	.sectionflags	@"SHF_NOTE_NV_CUINFO"
        /*0018*/ 	.short	0x0002
        /*001a*/ 	.short	0x005a
        /*001c*/ 	.short	0x0082
	.zero		2


//--------------------- .nv.info                  --------------------------
	.section	.nv.info,"",@"SHT_CUDA_INFO"
	.align	4


	//----- nvinfo : EIATTR_REGCOUNT
	.align		4
        /*0000*/ 	.byte	0x04, 0x2f
        /*0002*/ 	.short	(.L_12 - .L_11)
	.align		4
.L_11:
        /*0004*/ 	.word	index@(_ZN7cutlass13device_kernelINS_4gemm6kernel13GemmUniversalIN4cute5tupleIJiiiiEEENS1_10collective13CollectiveMmaINS1_40MainloopSm90TmaGmmaWarpSpecializedSparseILi18ENS5_IJNS4_1CILi1EEENSA_ILi2EEESB_EEENS1_32KernelTmaWarpSpecializedPingpongEEENS5_IJNSA_ILi64EEESG_SG_EEENS_10bfloat16_tENS5_IJNS4_6LayoutINS5_IJiNS5_IJSC_iEEEiEEENS5_IJlNS5_IJSB_SC_EEElEEEEENSJ_INS5_IJNS5_IJNS5_IJNSA_ILi8EEESC_NSA_ILi4EEEEEEiEEENS5_IJNS5_IJNSA_ILi16EEESC_SC_EEEiEEEiEEENS5_IJNS5_IJNS5_IJSG_ST_NSA_ILi1024EEEEEENSA_ILi4096EEEEEENS5_IJNS5_IJSB_NSA_ILi512EEENSA_ILi32EEEEEElEEElEEEEEEEESI_NS5_IJlSB_lEEENS4_8TiledMMAINS4_8MMA_AtomIJNS4_4SM904GMMA6SPARSE28GMMA_64x64x32_F32BF16BF16_SSILNS1C_5MajorE0ELS1F_0ELNS1C_7ScaleInE1ELS1G_1ELNS1C_9SparseSelE0EEEEEENSJ_INS5_IJSB_SB_SB_EEENS5_IJNSA_ILi0EEES1L_S1L_EEEEENS5_IJNS4_10UnderscoreES1O_S1O_EEEEENS4_23SM90_TMA_LOAD_MULTICASTENS4_14ComposedLayoutINS4_7SwizzleILi2ELi4ELi3EEENS4_25smem_sparse_ptr_flag_bitsILi2ELi16EEENSJ_INS5_IJNS5_IJSB_SP_EEENS5_IJSC_S12_EEEEEENS5_IJNS5_IJS1L_SG_EEESM_EEEEEEEvNS4_8identityENS4_13SM90_TMA_LOADENS1S_INS1T_ILi3ELi4ELi3EEENS4_18smem_ptr_flag_bitsILi16EEENSJ_INS5_IJSP_SG_EEENS5_IJSG_SB_EEEEEEEvS24_EENS_8epilogue10collective6detail29Sm90TmaWarpSpecializedAdapterINS2F_15DefaultEpilogueIfNS5_IJSB_llEEES2J_NS2E_6thread17LinearCombinationIfLi1EffLNS2K_9ScaleType4KindE0ELNS_15FloatRoundStyleE2EfEENS1_15EpilogueDefaultEEEEEvvEEEEvNT_6ParamsE)
        /*0008*/ 	.word	0x000000a8


	//----- nvinfo : EIATTR_FRAME_SIZE
	.align		4
.L_12:
        /*000c*/ 	.byte	0x04, 0x11
        /*000e*/ 	.short	(.L_14 - .L_13)
	.align		4
.L_13:
        /*0010*/ 	.word	index@(_ZN7cutlass13device_kernelINS_4gemm6kernel13GemmUniversalIN4cute5tupleIJiiiiEEENS1_10collective13CollectiveMmaINS1_40MainloopSm90TmaGmmaWarpSpecializedSparseILi18ENS5_IJNS4_1CILi1EEENSA_ILi2EEESB_EEENS1_32KernelTmaWarpSpecializedPingpongEEENS5_IJNSA_ILi64EEESG_SG_EEENS_10bfloat16_tENS5_IJNS4_6LayoutINS5_IJiNS5_IJSC_iEEEiEEENS5_IJlNS5_IJSB_SC_EEElEEEEENSJ_INS5_IJNS5_IJNS5_IJNSA_ILi8EEESC_NSA_ILi4EEEEEEiEEENS5_IJNS5_IJNSA_ILi16EEESC_SC_EEEiEEEiEEENS5_IJNS5_IJNS5_IJSG_ST_NSA_ILi1024EEEEEENSA_ILi4096EEEEEENS5_IJNS5_IJSB_NSA_ILi512EEENSA_ILi32EEEEEElEEElEEEEEEEESI_NS5_IJlSB_lEEENS4_8TiledMMAINS4_8MMA_AtomIJNS4_4SM904GMMA6SPARSE28GMMA_64x64x32_F32BF16BF16_SSILNS1C_5MajorE0ELS1F_0ELNS1C_7ScaleInE1ELS1G_1ELNS1C_9SparseSelE0EEEEEENSJ_INS5_IJSB_SB_SB_EEENS5_IJNSA_ILi0EEES1L_S1L_EEEEENS5_IJNS4_10UnderscoreES1O_S1O_EEEEENS4_23SM90_TMA_LOAD_MULTICASTENS4_14ComposedLayoutINS4_7SwizzleILi2ELi4ELi3EEENS4_25smem_sparse_ptr_flag_bitsILi2ELi16EEENSJ_INS5_IJNS5_IJSB_SP_EEENS5_IJSC_S12_EEEEEENS5_IJNS5_IJS1L_SG_EEESM_EEEEEEEvNS4_8identityENS4_13SM90_TMA_LOADENS1S_INS1T_ILi3ELi4ELi3EEENS4_18smem_ptr_flag_bitsILi16EEENSJ_INS5_IJSP_SG_EEENS5_IJSG_SB_EEEEEEEvS24_EENS_8epilogue10collective6detail29Sm90TmaWarpSpecializedAdapterINS2F_15DefaultEpilogueIfNS5_IJSB_llEEES2J_NS2E_6thread17LinearCombinationIfLi1EffLNS2K_9ScaleType4KindE0ELNS_15FloatRoundStyleE2EfEENS1_15EpilogueDefaultEEEEEvvEEEEvNT_6ParamsE)
        /*0014*/ 	.word	0x00000000


	//----- nvinfo : EIATTR_MIN_STACK_SIZE
	.align		4
.L_14:
        /*0018*/ 	.byte	0x04, 0x12
        /*001a*/ 	.short	(.L_16 - .L_15)
	.align		4
.L_15:
        /*001c*/ 	.word	index@(_ZN7cutlass13device_kernelINS_4gemm6kernel13GemmUniversalIN4cute5tupleIJiiiiEEENS1_10collective13CollectiveMmaINS1_40MainloopSm90TmaGmmaWarpSpecializedSparseILi18ENS5_IJNS4_1CILi1EEENSA_ILi2EEESB_EEENS1_32KernelTmaWarpSpecializedPingpongEEENS5_IJNSA_ILi64EEESG_SG_EEENS_10bfloat16_tENS5_IJNS4_6LayoutINS5_IJiNS5_IJSC_iEEEiEEENS5_IJlNS5_IJSB_SC_EEElEEEEENSJ_INS5_IJNS5_IJNS5_IJNSA_ILi8EEESC_NSA_ILi4EEEEEEiEEENS5_IJNS5_IJNSA_ILi16EEESC_SC_EEEiEEEiEEENS5_IJNS5_IJNS5_IJSG_ST_NSA_ILi1024EEEEEENSA_ILi4096EEEEEENS5_IJNS5_IJSB_NSA_ILi512EEENSA_ILi32EEEEEElEEElEEEEEEEESI_NS5_IJlSB_lEEENS4_8TiledMMAINS4_8MMA_AtomIJNS4_4SM904GMMA6SPARSE28GMMA_64x64x32_F32BF16BF16_SSILNS1C_5MajorE0ELS1F_0ELNS1C_7ScaleInE1ELS1G_1ELNS1C_9SparseSelE0EEEEEENSJ_INS5_IJSB_SB_SB_EEENS5_IJNSA_ILi0EEES1L_S1L_EEEEENS5_IJNS4_10UnderscoreES1O_S1O_EEEEENS4_23SM90_TMA_LOAD_MULTICASTENS4_14ComposedLayoutINS4_7SwizzleILi2ELi4ELi3EEENS4_25smem_sparse_ptr_flag_bitsILi2ELi16EEENSJ_INS5_IJNS5_IJSB_SP_EEENS5_IJSC_S12_EEEEEENS5_IJNS5_IJS1L_SG_EEESM_EEEEEEEvNS4_8identityENS4_13SM90_TMA_LOADENS1S_INS1T_ILi3ELi4ELi3EEENS4_18smem_ptr_flag_bitsILi16EEENSJ_INS5_IJSP_SG_EEENS5_IJSG_SB_EEEEEEEvS24_EENS_8epilogue10collective6detail29Sm90TmaWarpSpecializedAdapterINS2F_15DefaultEpilogueIfNS5_IJSB_llEEES2J_NS2E_6thread17LinearCombinationIfLi1EffLNS2K_9ScaleType4KindE0ELNS_15FloatRoundStyleE2EfEENS1_15EpilogueDefaultEEEEEvvEEEEvNT_6ParamsE)
        /*0020*/ 	.word	0x00000000
.L_16:


//--------------------- .nv.compat                --------------------------
	.section	.nv.compat,"",@"SHT_CUDA_COMPAT_INFO"
	.align	4
        /*0000*/ 	.byte	0x02, 0x09, 0x01, 0x00, 0x02, 0x02, 0x04, 0x00, 0x02, 0x05, 0x05, 0x00, 0x03, 0x07, 0x01, 0x01
        /*0010*/ 	.byte	0x02, 0x03, 0x01, 0x00, 0x02, 0x06, 0x01, 0x00, 0x04, 0x0b, 0x08, 0x00, 0x00, 0x00, 0x00, 0x00
        /*0020*/ 	.byte	0x00, 0x00, 0x00, 0x00


//--------------------- .nv.info._ZN7cutlass13device_kernelINS_4gemm6kernel13GemmUniversalIN4cute5tupleIJiiiiEEENS1_10collective13CollectiveMmaINS1_40MainloopSm90TmaGmmaWarpSpecializedSparseILi18ENS5_IJNS4_1CILi1EEENSA_ILi2EEESB_EEENS1_32KernelTmaWarpSpecializedPingpongEEENS5_IJNSA_ILi64EEESG_SG_EEENS_10bfloat16_tENS5_IJNS4_6LayoutINS5_IJiNS5_IJSC_iEEEiEEENS5_IJlNS5_IJSB_SC_EEElEEEEENSJ_INS5_IJNS5_IJNS5_IJNSA_ILi8EEESC_NSA_ILi4EEEEEEiEEENS5_IJNS5_IJNSA_ILi16EEESC_SC_EEEiEEEiEEENS5_IJNS5_IJNS5_IJSG_ST_NSA_ILi1024EEEEEENSA_ILi4096EEEEEENS5_IJNS5_IJSB_NSA_ILi512EEENSA_ILi32EEEEEElEEElEEEEEEEESI_NS5_IJlSB_lEEENS4_8TiledMMAINS4_8MMA_AtomIJNS4_4SM904GMMA6SPARSE28GMMA_64x64x32_F32BF16BF16_SSILNS1C_5MajorE0ELS1F_0ELNS1C_7ScaleInE1ELS1G_1ELNS1C_9SparseSelE0EEEEEENSJ_INS5_IJSB_SB_SB_EEENS5_IJNSA_ILi0EEES1L_S1L_EEEEENS5_IJNS4_10UnderscoreES1O_S1O_EEEEENS4_23SM90_TMA_LOAD_MULTICASTENS4_14ComposedLayoutINS4_7SwizzleILi2ELi4ELi3EEENS4_25smem_sparse_ptr_flag_bitsILi2ELi16EEENSJ_INS5_IJNS5_IJSB_SP_EEENS5_IJSC_S12_EEEEEENS5_IJNS5_IJS1L_SG_EEESM_EEEEEEEvNS4_8identityENS4_13SM90_TMA_LOADENS1S_INS1T_ILi3ELi4ELi3EEENS4_18smem_ptr_flag_bitsILi16EEENSJ_INS5_IJSP_SG_EEENS5_IJSG_SB_EEEEEEEvS24_EENS_8epilogue10collective6detail29Sm90TmaWarpSpecializedAdapterINS2F_15DefaultEpilogueIfNS5_IJSB_llEEES2J_NS2E_6thread17LinearCombinationIfLi1EffLNS2K_9ScaleType4KindE0ELNS_15FloatRoundStyleE2EfEENS1_15EpilogueDefaultEEEEEvvEEEEvNT_6ParamsE --------------------------
	.section	.nv.info._ZN7cutlass13device_kernelINS_4gemm6kernel13GemmUniversalIN4cute5tupleIJiiiiEEENS1_10collective13CollectiveMmaINS1_40MainloopSm90TmaGmmaWarpSpecializedSparseILi18ENS5_IJNS4_1CILi1EEENSA_ILi2EEESB_EEENS1_32KernelTmaWarpSpecializedPingpongEEENS5_IJNSA_ILi64EEESG_SG_EEENS_10bfloat16_tENS5_IJNS4_6LayoutINS5_IJiNS5_IJSC_iEEEiEEENS5_IJlNS5_IJSB_SC_EEElEEEEENSJ_INS5_IJNS5_IJNS5_IJNSA_ILi8EEESC_NSA_ILi4EEEEEEiEEENS5_IJNS5_IJNSA_ILi16EEESC_SC_EEEiEEEiEEENS5_IJNS5_IJNS5_IJSG_ST_NSA_ILi1024EEEEEENSA_ILi4096EEEEEENS5_IJNS5_IJSB_NSA_ILi512EEENSA_ILi32EEEEEElEEElEEEEEEEESI_NS5_IJlSB_lEEENS4_8TiledMMAINS4_8MMA_AtomIJNS4_4SM904GMMA6SPARSE28GMMA_64x64x32_F32BF16BF16_SSILNS1C_5MajorE0ELS1F_0ELNS1C_7ScaleInE1ELS1G_1ELNS1C_9SparseSelE0EEEEEENSJ_INS5_IJSB_SB_SB_EEENS5_IJNSA_ILi0EEES1L_S1L_EEEEENS5_IJNS4_10UnderscoreES1O_S1O_EEEEENS4_23SM90_TMA_LOAD_MULTICASTENS4_14ComposedLayoutINS4_7SwizzleILi2ELi4ELi3EEENS4_25smem_sparse_ptr_flag_bitsILi2ELi16EEENSJ_INS5_IJNS5_IJSB_SP_EEENS5_IJSC_S12_EEEEEENS5_IJNS5_IJS1L_SG_EEESM_EEEEEEEvNS4_8identityENS4_13SM90_TMA_LOADENS1S_INS1T_ILi3ELi4ELi3EEENS4_18smem_ptr_flag_bitsILi16EEENSJ_INS5_IJSP_SG_EEENS5_IJSG_SB_EEEEEEEvS24_EENS_8epilogue10collective6detail29Sm90TmaWarpSpecializedAdapterINS2F_15DefaultEpilogueIfNS5_IJSB_llEEES2J_NS2E_6thread17LinearCombinationIfLi1EffLNS2K_9ScaleType4KindE0ELNS_15FloatRoundStyleE2EfEENS1_15EpilogueDefaultEEEEEvvEEEEvNT_6ParamsE,"",@"SHT_CUDA_INFO"
	.sectionflags	@""
	.align	4


	//----- nvinfo : EIATTR_CUDA_API_VERSION
	.align		4
        /*0000*/ 	.byte	0x04, 0x37
        /*0002*/ 	.short	(.L_18 - .L_17)
.L_17:
        /*0004*/ 	.word	0x00000082


	//----- nvinfo : EIATTR_KPARAM_INFO
	.align		4
.L_18:
        /*0008*/ 	.byte	0x04, 0x17
        /*000a*/ 	.short	(.L_20 - .L_19)
.L_19:
        /*000c*/ 	.word	0x00000000
        /*0010*/ 	.short	0x0000
        /*0012*/ 	.short	0x0070
        /*0014*/ 	.byte	0x00, 0xf0, 0x01, 0x14


	//----- nvinfo : EIATTR_SPARSE_MMA_MASK
	.align		4
.L_20:
        /*0018*/ 	.byte	0x03, 0x50
        /*001a*/ 	.short	0x0002


	//----- nvinfo : EIATTR_MAXREG_COUNT
	.align		4
        /*001c*/ 	.byte	0x03, 0x1b
        /*001e*/ 	.short	0x00a8


	//----- nvinfo : EIATTR_NUM_BARRIERS
	.align		4
        /*0020*/ 	.byte	0x02, 0x4c
        /*0022*/ 	.byte	0x01
	.zero		1


	//----- nvinfo : EIATTR_MERCURY_ISA_VERSION
	.align		4
        /*0024*/ 	.byte	0x03, 0x5f
        /*0026*/ 	.short	0x0101


	//----- nvinfo : EIATTR_INT_WARP_WIDE_INSTR_OFFSETS
	.align		4
        /*0028*/ 	.byte	0x04, 0x31
        /*002a*/ 	.short	(.L_22 - .L_21)


	//   ....[0]....
.L_21:
        /*002c*/ 	.word	0x000006d0


	//   ....[1]....
        /*0030*/ 	.word	0x00000710


	//   ....[2]....
        /*0034*/ 	.word	0x00000860


	//   ....[3]....
        /*0038*/ 	.word	0x00000870


	//   ....[4]....
        /*003c*/ 	.word	0x00000890


	//   ....[5]....
        /*0040*/ 	.word	0x000008a0


	//   ....[6]....
        /*0044*/ 	.word	0x00000930


	//   ....[7]....
        /*0048*/ 	.word	0x00000990


	//----- nvinfo : EIATTR_COOP_GROUP_MASK_REGIDS
	.align		4
.L_22:
        /*004c*/ 	.byte	0x04, 0x29
        /*004e*/ 	.short	(.L_24 - .L_23)


	//   ....[0]....
.L_23:
        /*0050*/ 	.word	0xffffffff


	//   ....[1]....
        /*0054*/ 	.word	0xffffffff


	//   ....[2]....
        /*0058*/ 	.word	0xffffffff


	//   ....[3]....
        /*005c*/ 	.word	0xffffffff


	//   ....[4]....
        /*0060*/ 	.word	0xffffffff


	//   ....[5]....
        /*0064*/ 	.word	0xffffffff


	//   ....[6]....
        /*0068*/ 	.word	0xffffffff


	//----- nvinfo : EIATTR_COOP_GROUP_INSTR_OFFSETS
	.align		4
.L_24:
        /*006c*/ 	.byte	0x04, 0x28
        /*006e*/ 	.short	(.L_26 - .L_25)


	//   ....[0]....
.L_25:
        /*0070*/ 	.word	0x00000060


	//   ....[1]....
        /*0074*/ 	.word	0x00000070


	//   ....[2]....
        /*0078*/ 	.word	0x00000160


	//   ....[3]....
        /*007c*/ 	.word	0x000004f0


	//   ....[4]....
        /*0080*/ 	.word	0x00000530


	//   ....[5]....
        /*0084*/ 	.word	0x000005b0


	//   ....[6]....
        /*0088*/ 	.word	0x00000af0


	//----- nvinfo : EIATTR_REG_RECONFIG
	.align		4
.L_26:
        /*008c*/ 	.byte	0x01, 0x54
	.zero		2


	//----- nvinfo : EIATTR_MBARRIER_INSTR_OFFSETS
	.align		4
        /*0090*/ 	.byte	0x04, 0x39
        /*0092*/ 	.short	(.L_28 - .L_27)


	//   ....[0]....
.L_27:
        /*0094*/ 	.word	0x00000290
        /*0098*/ 	.word	0x000000ff
        /*009c*/ 	.word	0x00000000
        /*00a0*/ 	.short	0x0100
        /*00a2*/ 	.byte	0x08
	.zero		1


	//   ....[1]....
        /*00a4*/ 	.word	0x000002a0
        /*00a8*/ 	.word	0x000000ff
        /*00ac*/ 	.word	0x00000090
        /*00b0*/ 	.short	0x0100
        /*00b2*/ 	.byte	0x08
	.zero		1


	//   ....[2]....
        /*00b4*/ 	.word	0x000002b0
        /*00b8*/ 	.word	0x000000ff
        /*00bc*/ 	.word	0x00000008
        /*00c0*/ 	.short	0x0100
        /*00c2*/ 	.byte	0x08
	.zero		1


	//   ....[3]....
        /*00c4*/ 	.word	0x000002c0
        /*00c8*/ 	.word	0x000000ff
        /*00cc*/ 	.word	0x00000098
        /*00d0*/ 	.short	0x0100
        /*00d2*/ 	.byte	0x08
	.zero		1


	//   ....[4]....
        /*00d4*/ 	.word	0x000002d0
        /*00d8*/ 	.word	0x000000ff
        /*00dc*/ 	.word	0x00000010
        /*00e0*/ 	.short	0x0100
        /*00e2*/ 	.byte	0x08
	.zero		1


	//   ....[5]....
        /*00e4*/ 	.word	0x000002e0
        /*00e8*/ 	.word	0x000000ff
        /*00ec*/ 	.word	0x000000a0
        /*00f0*/ 	.short	0x0100
        /*00f2*/ 	.byte	0x08
	.zero		1


	//   ....[6]....
        /*00f4*/ 	.word	0x000002f0
        /*00f8*/ 	.word	0x000000ff
        /*00fc*/ 	.word	0x00000018
        /*0100*/ 	.short	0x0100
        /*0102*/ 	.byte	0x08
	.zero		1


	//   ....[7]....
        /*0104*/ 	.word	0x00000300
        /*0108*/ 	.word	0x000000ff
        /*010c*/ 	.word	0x000000a8
        /*0110*/ 	.short	0x0100
        /*0112*/ 	.byte	0x08
	.zero		1


	//   ....[8]....
        /*0114*/ 	.word	0x00000310
        /*0118*/ 	.word	0x000000ff
        /*011c*/ 	.word	0x00000020
        /*0120*/ 	.short	0x0100
        /*0122*/ 	.byte	0x08
	.zero		1


	//   ....[9]....
        /*0124*/ 	.word	0x00000320
        /*0128*/ 	.word	0x000000ff
        /*012c*/ 	.word	0x000000b0
        /*0130*/ 	.short	0x0100
        /*0132*/ 	.byte	0x08
	.zero		1


	//   ....[10]....
        /*0134*/ 	.word	0x00000330
        /*0138*/ 	.word	0x000000ff
        /*013c*/ 	.word	0x00000028
        /*0140*/ 	.short	0x0100
        /*0142*/ 	.byte	0x08
	.zero		1


	//   ....[11]....
        /*0144*/ 	.word	0x00000340
        /*0148*/ 	.word	0x000000ff
        /*014c*/ 	.word	0x000000b8
        /*0150*/ 	.short	0x0100
        /*0152*/ 	.byte	0x08
	.zero		1


	//   ....[12]....
        /*0154*/ 	.word	0x00000350
        /*0158*/ 	.word	0x000000ff
        /*015c*/ 	.word	0x00000030
        /*0160*/ 	.short	0x0100
        /*0162*/ 	.byte	0x08
	.zero		1


	//   ....[13]....
        /*0164*/ 	.word	0x00000360
        /*0168*/ 	.word	0x000000ff
        /*016c*/ 	.word	0x000000c0
        /*0170*/ 	.short	0x0100
        /*0172*/ 	.byte	0x08
	.zero		1


	//   ....[14]....
        /*0174*/ 	.word	0x00000370
        /*0178*/ 	.word	0x000000ff
        /*017c*/ 	.word	0x00000038
        /*0180*/ 	.short	0x0100
        /*0182*/ 	.byte	0x08
	.zero		1


	//   ....[15]....
        /*0184*/ 	.word	0x00000380
        /*0188*/ 	.word	0x000000ff
        /*018c*/ 	.word	0x000000c8
        /*0190*/ 	.short	0x0100
        /*0192*/ 	.byte	0x08
	.zero		1


	//   ....[16]....
        /*0194*/ 	.word	0x00000390
        /*0198*/ 	.word	0x000000ff
        /*019c*/ 	.word	0x00000040
        /*01a0*/ 	.short	0x0100
        /*01a2*/ 	.byte	0x08
	.zero		1


	//   ....[17]....
        /*01a4*/ 	.word	0x000003a0
        /*01a8*/ 	.word	0x000000ff
        /*01ac*/ 	.word	0x000000d0
        /*01b0*/ 	.short	0x0100
        /*01b2*/ 	.byte	0x08
	.zero		1


	//   ....[18]....
        /*01b4*/ 	.word	0x000003b0
        /*01b8*/ 	.word	0x000000ff
        /*01bc*/ 	.word	0x00000048
        /*01c0*/ 	.short	0x0100
        /*01c2*/ 	.byte	0x08
	.zero		1


	//   ....[19]....
        /*01c4*/ 	.word	0x000003c0
        /*01c8*/ 	.word	0x000000ff
        /*01cc*/ 	.word	0x000000d8
        /*01d0*/ 	.short	0x0100
        /*01d2*/ 	.byte	0x08
	.zero		1


	//   ....[20]....
        /*01d4*/ 	.word	0x000003d0
        /*01d8*/ 	.word	0x000000ff
        /*01dc*/ 	.word	0x00000050
        /*01e0*/ 	.short	0x0100
        /*01e2*/ 	.byte	0x08
	.zero		1


	//   ....[21]....
        /*01e4*/ 	.word	0x000003e0
        /*01e8*/ 	.word	0x000000ff
        /*01ec*/ 	.word	0x000000e0
        /*01f0*/ 	.short	0x0100
        /*01f2*/ 	.byte	0x08
	.zero		1


	//   ....[22]....
        /*01f4*/ 	.word	0x000003f0
        /*01f8*/ 	.word	0x000000ff
        /*01fc*/ 	.word	0x00000058
        /*0200*/ 	.short	0x0100
        /*0202*/ 	.byte	0x08
	.zero		1


	//   ....[23]....
        /*0204*/ 	.word	0x00000400
        /*0208*/ 	.word	0x000000ff
        /*020c*/ 	.word	0x000000e8
        /*0210*/ 	.short	0x0100
        /*0212*/ 	.byte	0x08
	.zero		1


	//   ....[24]....
        /*0214*/ 	.word	0x00000410
        /*0218*/ 	.word	0x000000ff
        /*021c*/ 	.word	0x00000060
        /*0220*/ 	.short	0x0100
        /*0222*/ 	.byte	0x08
	.zero		1


	//   ....[25]....
        /*0224*/ 	.word	0x00000420
        /*0228*/ 	.word	0x000000ff
        /*022c*/ 	.word	0x000000f0
        /*0230*/ 	.short	0x0100
        /*0232*/ 	.byte	0x08
	.zero		1


	//   ....[26]....
        /*0234*/ 	.word	0x00000430
        /*0238*/ 	.word	0x000000ff
        /*023c*/ 	.word	0x00000068
        /*0240*/ 	.short	0x0100
        /*0242*/ 	.byte	0x08
	.zero		1


	//   ....[27]....
        /*0244*/ 	.word	0x00000440
        /*0248*/ 	.word	0x000000ff
        /*024c*/ 	.word	0x000000f8
        /*0250*/ 	.short	0x0100
        /*0252*/ 	.byte	0x08
	.zero		1


	//   ....[28]....
        /*0254*/ 	.word	0x00000450
        /*0258*/ 	.word	0x000000ff
        /*025c*/ 	.word	0x00000070
        /*0260*/ 	.short	0x0100
        /*0262*/ 	.byte	0x08
	.zero		1


	//   ....[29]....
        /*0264*/ 	.word	0x00000460
        /*0268*/ 	.word	0x000000ff
        /*026c*/ 	.word	0x00000100
        /*0270*/ 	.short	0x0100
        /*0272*/ 	.byte	0x08
	.zero		1


	//   ....[30]....
        /*0274*/ 	.word	0x00000470
        /*0278*/ 	.word	0x000000ff
        /*027c*/ 	.word	0x00000078
        /*0280*/ 	.short	0x0100
        /*0282*/ 	.byte	0x08
	.zero		1


	//   ....[31]....
        /*0284*/ 	.word	0x00000480
        /*0288*/ 	.word	0x000000ff
        /*028c*/ 	.word	0x00000108
        /*0290*/ 	.short	0x0100
        /*0292*/ 	.byte	0x08
	.zero		1


	//   ....[32]....
        /*0294*/ 	.word	0x00000490
        /*0298*/ 	.word	0x000000ff
        /*029c*/ 	.word	0x00000080
        /*02a0*/ 	.short	0x0100
        /*02a2*/ 	.byte	0x08
	.zero		1


	//   ....[33]....
        /*02a4*/ 	.word	0x000004a0
        /*02a8*/ 	.word	0x000000ff
        /*02ac*/ 	.word	0x00000110
        /*02b0*/ 	.short	0x0100
        /*02b2*/ 	.byte	0x08
	.zero		1


	//   ....[34]....
        /*02b4*/ 	.word	0x000004b0
        /*02b8*/ 	.word	0x000000ff
        /*02bc*/ 	.word	0x00000088
        /*02c0*/ 	.short	0x0100
        /*02c2*/ 	.byte	0x08
	.zero		1


	//   ....[35]....
        /*02c4*/ 	.word	0x000004c0
        /*02c8*/ 	.word	0x000000ff
        /*02cc*/ 	.word	0x00000118
        /*02d0*/ 	.short	0x0100
        /*02d2*/ 	.byte	0x08
	.zero		1


	//   ....[36]....
        /*02d4*/ 	.word	0x000009c0
        /*02d8*/ 	.word	0x000000ff
        /*02dc*/ 	.word	0x00000150
        /*02e0*/ 	.short	0x0100
        /*02e2*/ 	.byte	0x08
	.zero		1


	//   ....[37]....
        /*02e4*/ 	.word	0x00000a50
        /*02e8*/ 	.word	0x000000ff
        /*02ec*/ 	.word	0x00000158
        /*02f0*/ 	.short	0x0100
        /*02f2*/ 	.byte	0x08
	.zero		1


	//   ....[38]....
        /*02f4*/ 	.word	0x00000a70
        /*02f8*/ 	.word	0x000000ff
        /*02fc*/ 	.word	0x00000130
        /*0300*/ 	.short	0x0100
        /*0302*/ 	.byte	0x09
	.zero		1


	//   ....[39]....
        /*0304*/ 	.word	0x00000a80
        /*0308*/ 	.word	0x000000ff
        /*030c*/ 	.word	0x00000138
        /*0310*/ 	.short	0x0100
        /*0312*/ 	.byte	0x09
	.zero		1


	//   ....[40]....
        /*0314*/ 	.word	0x00000a90
        /*0318*/ 	.word	0x000000ff
        /*031c*/ 	.word	0x00000140
        /*0320*/ 	.short	0x0100
        /*0322*/ 	.byte	0x09
	.zero		1


	//   ....[41]....
        /*0324*/ 	.word	0x00000aa0
        /*0328*/ 	.word	0x000000ff
        /*032c*/ 	.word	0x00000148
        /*0330*/ 	.short	0x0100
        /*0332*/ 	.byte	0x09
	.zero		1


	//   ....[42]....
        /*0334*/ 	.word	0x000018c0
        /*0338*/ 	.word	0x000000ff
        /*033c*/ 	.word	0xfffffff8
        /*0340*/ 	.short	0x010a
        /*0342*/ 	.byte	0x0c
	.zero		1


	//   ....[43]....
        /*0344*/ 	.word	0x00001a90
        /*0348*/ 	.word	0x000000ff
        /*034c*/ 	.word	0x00000000
        /*0350*/ 	.short	0x010a
        /*0352*/ 	.byte	0x08
	.zero		1


	//   ....[44]....
        /*0354*/ 	.word	0x00001ad0
        /*0358*/ 	.word	0x000000ff
        /*035c*/ 	.word	0x00000000
        /*0360*/ 	.short	0x010a
        /*0362*/ 	.byte	0x08
	.zero		1


	//   ....[45]....
        /*0364*/ 	.word	0x00001c50
        /*0368*/ 	.word	0x00000015
        /*036c*/ 	.word	0x00000000
        /*0370*/ 	.short	0x0101
        /*0372*/ 	.byte	0x3f
	.zero		1


	//   ....[46]....
        /*0374*/ 	.word	0x00001dd0
        /*0378*/ 	.word	0x00000014
        /*037c*/ 	.word	0x00000000
        /*0380*/ 	.short	0x0101
        /*0382*/ 	.byte	0x15
	.zero		1


	//   ....[47]....
        /*0384*/ 	.word	0x00001e20
        /*0388*/ 	.word	0x000000ff
        /*038c*/ 	.word	0x00000008
        /*0390*/ 	.short	0x010a
        /*0392*/ 	.byte	0x0c
	.zero		1


	//   ....[48]....
        /*0394*/ 	.word	0x00004610
        /*0398*/ 	.word	0x00000004
        /*039c*/ 	.word	0x00000000
        /*03a0*/ 	.short	0x0101
        /*03a2*/ 	.byte	0x15
	.zero		1


	//   ....[49]....
        /*03a4*/ 	.word	0x00004f90
        /*03a8*/ 	.word	0x00000014
        /*03ac*/ 	.word	0x00000090
        /*03b0*/ 	.short	0x010a
        /*03b2*/ 	.byte	0x3f
	.zero		1


	//   ....[50]....
        /*03b4*/ 	.word	0x000053f0
        /*03b8*/ 	.word	0x0000000a
        /*03bc*/ 	.word	0x00000158
        /*03c0*/ 	.short	0x0101
        /*03c2*/ 	.byte	0x3f
	.zero		1


	//   ....[51]....
        /*03c4*/ 	.word	0x00005b60
        /*03c8*/ 	.word	0x00000005
        /*03cc*/ 	.word	0x00000000
        /*03d0*/ 	.short	0x010a
        /*03d2*/ 	.byte	0x3f
	.zero		1


	//   ....[52]....
        /*03d4*/ 	.word	0x00005be0
        /*03d8*/ 	.word	0x00000007
        /*03dc*/ 	.word	0x00000000
        /*03e0*/ 	.short	0x010a
        /*03e2*/ 	.byte	0x3f
	.zero		1


	//   ....[53]....
        /*03e4*/ 	.word	0x00005c70
        /*03e8*/ 	.word	0x00000006
        /*03ec*/ 	.word	0x00000000
        /*03f0*/ 	.short	0x010a
        /*03f2*/ 	.byte	0x3f
	.zero		1


	//   ....[54]....
        /*03f4*/ 	.word	0x00005d00
        /*03f8*/ 	.word	0x00000009
        /*03fc*/ 	.word	0x00000000
        /*0400*/ 	.short	0x010a
        /*0402*/ 	.byte	0x3f
	.zero		1


	//   ....[55]....
        /*0404*/ 	.word	0x00005d90
        /*0408*/ 	.word	0x00000006
        /*040c*/ 	.word	0x00000000
        /*0410*/ 	.short	0x010a
        /*0412*/ 	.byte	0x3f
	.zero		1


	//   ....[56]....
        /*0414*/ 	.word	0x00005e20
        /*0418*/ 	.word	0x00000009
        /*041c*/ 	.word	0x00000000
        /*0420*/ 	.short	0x010a
        /*0422*/ 	.byte	0x3f
	.zero		1


	//   ....[57]....
        /*0424*/ 	.word	0x00005eb0
        /*0428*/ 	.word	0x00000006
        /*042c*/ 	.word	0x00000000
        /*0430*/ 	.short	0x010a
        /*0432*/ 	.byte	0x3f
	.zero		1


	//   ....[58]....
        /*0434*/ 	.word	0x00005f40
        /*0438*/ 	.word	0x00000009
        /*043c*/ 	.word	0x00000000
        /*0440*/ 	.short	0x010a
        /*0442*/ 	.byte	0x3f
	.zero		1


	//   ....[59]....
        /*0444*/ 	.word	0x00005fd0
        /*0448*/ 	.word	0x00000006
        /*044c*/ 	.word	0x00000000
        /*0450*/ 	.short	0x010a
        /*0452*/ 	.byte	0x3f
	.zero		1


	//   ....[60]....
        /*0454*/ 	.word	0x00006060
        /*0458*/ 	.word	0x00000009
        /*045c*/ 	.word	0x00000000
        /*0460*/ 	.short	0x010a
        /*0462*/ 	.byte	0x3f
	.zero		1


	//   ....[61]....
        /*0464*/ 	.word	0x000060f0
        /*0468*/ 	.word	0x00000006
        /*046c*/ 	.word	0x00000000
        /*0470*/ 	.short	0x010a
        /*0472*/ 	.byte	0x3f
	.zero		1


	//   ....[62]....
        /*0474*/ 	.word	0x00006180
        /*0478*/ 	.word	0x00000009
        /*047c*/ 	.word	0x00000000
        /*0480*/ 	.short	0x010a
        /*0482*/ 	.byte	0x3f
	.zero		1


	//   ....[63]....
        /*0484*/ 	.word	0x00006210
        /*0488*/ 	.word	0x00000006
        /*048c*/ 	.word	0x00000000
        /*0490*/ 	.short	0x010a
        /*0492*/ 	.byte	0x3f
	.zero		1


	//   ....[64]....
        /*0494*/ 	.word	0x000062a0
        /*0498*/ 	.word	0x00000009
        /*049c*/ 	.word	0x00000000
        /*04a0*/ 	.short	0x010a
        /*04a2*/ 	.byte	0x3f
	.zero		1


	//   ....[65]....
        /*04a4*/ 	.word	0x00006330
        /*04a8*/ 	.word	0x00000006
        /*04ac*/ 	.word	0x00000000
        /*04b0*/ 	.short	0x010a
        /*04b2*/ 	.byte	0x3f
	.zero		1


	//   ....[66]....
        /*04b4*/ 	.word	0x000063c0
        /*04b8*/ 	.word	0x00000009
        /*04bc*/ 	.word	0x00000000
        /*04c0*/ 	.short	0x010a
        /*04c2*/ 	.byte	0x3f
	.zero		1


	//   ....[67]....
        /*04c4*/ 	.word	0x00006450
        /*04c8*/ 	.word	0x00000006
        /*04cc*/ 	.word	0x00000000
        /*04d0*/ 	.short	0x010a
        /*04d2*/ 	.byte	0x3f
	.zero		1


	//   ....[68]....
        /*04d4*/ 	.word	0x000064e0
        /*04d8*/ 	.word	0x00000003
        /*04dc*/ 	.word	0x00000000
        /*04e0*/ 	.short	0x010a
        /*04e2*/ 	.byte	0x3f
	.zero		1


	//   ....[69]....
        /*04e4*/ 	.word	0x00006550
        /*04e8*/ 	.word	0x00000014
        /*04ec*/ 	.word	0xfffffff8
        /*04f0*/ 	.short	0x010a
        /*04f2*/ 	.byte	0x3f
	.zero		1


	//   ....[70]....
        /*04f4*/ 	.word	0x000065b0
        /*04f8*/ 	.word	0x00000016
        /*04fc*/ 	.word	0x00000000
        /*0500*/ 	.short	0x010a
        /*0502*/ 	.byte	0x3f
	.zero		1


	//   ....[71]....
        /*0504*/ 	.word	0x00006610
        /*0508*/ 	.word	0x00000014
        /*050c*/ 	.word	0x00000008
        /*0510*/ 	.short	0x010a
        /*0512*/ 	.byte	0x3f
	.zero		1


	//   ....[72]....
        /*0514*/ 	.word	0x000066e0
        /*0518*/ 	.word	0x00000014
        /*051c*/ 	.word	0x00000090
        /*0520*/ 	.short	0x010a
        /*0522*/ 	.byte	0x3f
	.zero		1


	//   ....[73]....
        /*0524*/ 	.word	0x000067c0
        /*0528*/ 	.word	0x00000005
        /*052c*/ 	.word	0x00000000
        /*0530*/ 	.short	0x010a
        /*0532*/ 	.byte	0x3f
	.zero		1


	//   ....[74]....
        /*0534*/ 	.word	0x00006810
        /*0538*/ 	.word	0x00000007
        /*053c*/ 	.word	0x00000000
        /*0540*/ 	.short	0x010a
        /*0542*/ 	.byte	0x3f
	.zero		1


	//   ....[75]....
        /*0544*/ 	.word	0x00006860
        /*0548*/ 	.word	0x00000006
        /*054c*/ 	.word	0x00000000
        /*0550*/ 	.short	0x010a
        /*0552*/ 	.byte	0x3f
	.zero		1


	//   ....[76]....
        /*0554*/ 	.word	0x000068b0
        /*0558*/ 	.word	0x00000009
        /*055c*/ 	.word	0x00000000
        /*0560*/ 	.short	0x010a
        /*0562*/ 	.byte	0x3f
	.zero		1


	//   ....[77]....
        /*0564*/ 	.word	0x00006900
        /*0568*/ 	.word	0x00000006
        /*056c*/ 	.word	0x00000000
        /*0570*/ 	.short	0x010a
        /*0572*/ 	.byte	0x3f
	.zero		1


	//   ....[78]....
        /*0574*/ 	.word	0x00006950
        /*0578*/ 	.word	0x00000009
        /*057c*/ 	.word	0x00000000
        /*0580*/ 	.short	0x010a
        /*0582*/ 	.byte	0x3f
	.zero		1


	//   ....[79]....
        /*0584*/ 	.word	0x000069a0
        /*0588*/ 	.word	0x00000006
        /*058c*/ 	.word	0x00000000
        /*0590*/ 	.short	0x010a
        /*0592*/ 	.byte	0x3f
	.zero		1


	//   ....[80]....
        /*0594*/ 	.word	0x000069f0
        /*0598*/ 	.word	0x00000009
        /*059c*/ 	.word	0x00000000
        /*05a0*/ 	.short	0x010a
        /*05a2*/ 	.byte	0x3f
	.zero		1


	//   ....[81]....
        /*05a4*/ 	.word	0x00006a40
        /*05a8*/ 	.word	0x00000006
        /*05ac*/ 	.word	0x00000000
        /*05b0*/ 	.short	0x010a
        /*05b2*/ 	.byte	0x3f
	.zero		1


	//   ....[82]....
        /*05b4*/ 	.word	0x00006a90
        /*05b8*/ 	.word	0x00000009
        /*05bc*/ 	.word	0x00000000
        /*05c0*/ 	.short	0x010a
        /*05c2*/ 	.byte	0x3f
	.zero		1


	//   ....[83]....
        /*05c4*/ 	.word	0x00006ae0
        /*05c8*/ 	.word	0x00000006
        /*05cc*/ 	.word	0x00000000
        /*05d0*/ 	.short	0x010a
        /*05d2*/ 	.byte	0x3f
	.zero		1


	//   ....[84]....
        /*05d4*/ 	.word	0x00006b30
        /*05d8*/ 	.word	0x00000009
        /*05dc*/ 	.word	0x00000000
        /*05e0*/ 	.short	0x010a
        /*05e2*/ 	.byte	0x3f
	.zero		1


	//   ....[85]....
        /*05e4*/ 	.word	0x00006b80
        /*05e8*/ 	.word	0x00000006
        /*05ec*/ 	.word	0x00000000
        /*05f0*/ 	.short	0x010a
        /*05f2*/ 	.byte	0x3f
	.zero		1


	//   ....[86]....
        /*05f4*/ 	.word	0x00006bd0
        /*05f8*/ 	.word	0x00000009
        /*05fc*/ 	.word	0x00000000
        /*0600*/ 	.short	0x010a
        /*0602*/ 	.byte	0x3f
	.zero		1


	//   ....[87]....
        /*0604*/ 	.word	0x00006c20
        /*0608*/ 	.word	0x00000006
        /*060c*/ 	.word	0x00000000
        /*0610*/ 	.short	0x010a
        /*0612*/ 	.byte	0x3f
	.zero		1


	//   ....[88]....
        /*0614*/ 	.word	0x00006c70
        /*0618*/ 	.word	0x00000009
        /*061c*/ 	.word	0x00000000
        /*0620*/ 	.short	0x010a
        /*0622*/ 	.byte	0x3f
	.zero		1


	//   ....[89]....
        /*0624*/ 	.word	0x00006cc0
        /*0628*/ 	.word	0x00000006
        /*062c*/ 	.word	0x00000000
        /*0630*/ 	.short	0x010a
        /*0632*/ 	.byte	0x3f
	.zero		1


	//----- nvinfo : EIATTR_NUM_MBARRIERS
	.align		4
.L_28:
        /*0634*/ 	.byte	0x03, 0x38
        /*0636*/ 	.short	0x002a


	//----- nvinfo : EIATTR_EXIT_INSTR_OFFSETS
	.align		4
        /*0638*/ 	.byte	0x04, 0x1c
        /*063a*/ 	.short	(.L_30 - .L_29)


	//   ....[0]....
.L_29:
        /*063c*/ 	.word	0x00001540


	//   ....[1]....
        /*0640*/ 	.word	0x000015a0


	//   ....[2]....
        /*0644*/ 	.word	0x00004c30


	//   ....[3]....
        /*0648*/ 	.word	0x00004c60


	//   ....[4]....
        /*064c*/ 	.word	0x00006530


	//----- nvinfo : EIATTR_MAX_THREADS
	.align		4
.L_30:
        /*0650*/ 	.byte	0x04, 0x05
        /*0652*/ 	.short	(.L_32 - .L_31)
.L_31:
        /*0654*/ 	.word	0x00000180
        /*0658*/ 	.word	0x00000001
        /*065c*/ 	.word	0x00000001


	//----- nvinfo : EIATTR_CRS_STACK_SIZE
	.align		4
.L_32:
        /*0660*/ 	.byte	0x04, 0x1e
        /*0662*/ 	.short	(.L_34 - .L_33)
.L_33:
        /*0664*/ 	.word	0x00000000


	//----- nvinfo : EIATTR_CBANK_PARAM_SIZE
	.align		4
.L_34:
        /*0668*/ 	.byte	0x03, 0x19
        /*066a*/ 	.short	0x0570


	//----- nvinfo : EIATTR_PARAM_CBANK
	.align		4
        /*066c*/ 	.byte	0x04, 0x0a
        /*066e*/ 	.short	(.L_36 - .L_35)
	.align		4
.L_35:
        /*0670*/ 	.word	index@(.nv.constant0._ZN7cutlass13device_kernelINS_4gemm6kernel13GemmUniversalIN4cute5tupleIJiiiiEEENS1_10collective13CollectiveMmaINS1_40MainloopSm90TmaGmmaWarpSpecializedSparseILi18ENS5_IJNS4_1CILi1EEENSA_ILi2EEESB_EEENS1_32KernelTmaWarpSpecializedPingpongEEENS5_IJNSA_ILi64EEESG_SG_EEENS_10bfloat16_tENS5_IJNS4_6LayoutINS5_IJiNS5_IJSC_iEEEiEEENS5_IJlNS5_IJSB_SC_EEElEEEEENSJ_INS5_IJNS5_IJNS5_IJNSA_ILi8EEESC_NSA_ILi4EEEEEEiEEENS5_IJNS5_IJNSA_ILi16EEESC_SC_EEEiEEEiEEENS5_IJNS5_IJNS5_IJSG_ST_NSA_ILi1024EEEEEENSA_ILi4096EEEEEENS5_IJNS5_IJSB_NSA_ILi512EEENSA_ILi32EEEEEElEEElEEEEEEEESI_NS5_IJlSB_lEEENS4_8TiledMMAINS4_8MMA_AtomIJNS4_4SM904GMMA6SPARSE28GMMA_64x64x32_F32BF16BF16_SSILNS1C_5MajorE0ELS1F_0ELNS1C_7ScaleInE1ELS1G_1ELNS1C_9SparseSelE0EEEEEENSJ_INS5_IJSB_SB_SB_EEENS5_IJNSA_ILi0EEES1L_S1L_EEEEENS5_IJNS4_10UnderscoreES1O_S1O_EEEEENS4_23SM90_TMA_LOAD_MULTICASTENS4_14ComposedLayoutINS4_7SwizzleILi2ELi4ELi3EEENS4_25smem_sparse_ptr_flag_bitsILi2ELi16EEENSJ_INS5_IJNS5_IJSB_SP_EEENS5_IJSC_S12_EEEEEENS5_IJNS5_IJS1L_SG_EEESM_EEEEEEEvNS4_8identityENS4_13SM90_TMA_LOADENS1S_INS1T_ILi3ELi4ELi3EEENS4_18smem_ptr_flag_bitsILi16EEENSJ_INS5_IJSP_SG_EEENS5_IJSG_SB_EEEEEEEvS24_EENS_8epilogue10collective6detail29Sm90TmaWarpSpecializedAdapterINS2F_15DefaultEpilogueIfNS5_IJSB_llEEES2J_NS2E_6thread17LinearCombinationIfLi1EffLNS2K_9ScaleType4KindE0ELNS_15FloatRoundStyleE2EfEENS1_15EpilogueDefaultEEEEEvvEEEEvNT_6ParamsE)
        /*0674*/ 	.short	0x0210
        /*0676*/ 	.short	0x0570


	//----- nvinfo : EIATTR_SW_WAR
	.align		4
.L_36:
        /*0678*/ 	.byte	0x04, 0x36
        /*067a*/ 	.short	(.L_38 - .L_37)
.L_37:
        /*067c*/ 	.word	0x00000008
.L_38:


//--------------------- .nv.callgraph             --------------------------
	.section	.nv.callgraph,"",@"SHT_CUDA_CALLGRAPH"
	.align	4
	.sectionentsize	8
	.align		4
        /*0000*/ 	.word	0x00000000
	.align		4
        /*0004*/ 	.word	0xffffffff
	.align		4
        /*0008*/ 	.word	0x00000000
	.align		4
        /*000c*/ 	.word	0xfffffffe
	.align		4
        /*0010*/ 	.word	0x00000000
	.align		4
        /*0014*/ 	.word	0xfffffffd
	.align		4
        /*0018*/ 	.word	0x00000000
	.align		4
        /*001c*/ 	.word	0xfffffffc


//--------------------- .nv.constant4             --------------------------
	.section	.nv.constant4,"a",@progbits
	.align	8
	.align		8
.nv.constant4:
        /*0000*/ 	.dword	_ZN39_INTERNAL_1348013a_4_k_cu_ae76a6d9_26754cuda3std3__45__cpo5beginE
	.align		8
        /*0008*/ 	.dword	_ZN39_INTERNAL_1348013a_4_k_cu_ae76a6d9_26754cuda3std3__45__cpo3endE
	.align		8
        /*0010*/ 	.dword	_ZN39_INTERNAL_1348013a_4_k_cu_ae76a6d9_26754cuda3std3__45__cpo6cbeginE
	.align		8
        /*0018*/ 	.dword	_ZN39_INTERNAL_1348013a_4_k_cu_ae76a6d9_26754cuda3std3__45__cpo4cendE
	.align		8
        /*0020*/ 	.dword	_ZN39_INTERNAL_1348013a_4_k_cu_ae76a6d9_26754cuda3std3__441_GLOBAL__N__1348013a_4_k_cu_ae76a6d9_26756ignoreE
	.align		8
        /*0028*/ 	.dword	_ZN39_INTERNAL_1348013a_4_k_cu_ae76a6d9_26754cuda3std3__419piecewise_constructE
	.align		8
        /*0030*/ 	.dword	_ZN39_INTERNAL_1348013a_4_k_cu_ae76a6d9_26754cuda3std3__48in_placeE
	.align		8
        /*0038*/ 	.dword	_ZN39_INTERNAL_1348013a_4_k_cu_ae76a6d9_26754cuda3std6ranges3__45__cpo4swapE
	.align		8
        /*0040*/ 	.dword	_ZN39_INTERNAL_1348013a_4_k_cu_ae76a6d9_26754cuda3std6ranges3__45__cpo9iter_moveE
	.align		8
        /*0048*/ 	.dword	_ZN39_INTERNAL_1348013a_4_k_cu_ae76a6d9_26754cute7productE
	.align		8
        /*0050*/ 	.dword	_ZN39_INTERNAL_1348013a_4_k_cu_ae76a6d9_26754cute1_E


//--------------------- .text._ZN7cutlass13device_kernelINS_4gemm6kernel13GemmUniversalIN4cute5tupleIJiiiiEEENS1_10collective13CollectiveMmaINS1_40MainloopSm90TmaGmmaWarpSpecializedSparseILi18ENS5_IJNS4_1CILi1EEENSA_ILi2EEESB_EEENS1_32KernelTmaWarpSpecializedPingpongEEENS5_IJNSA_ILi64EEESG_SG_EEENS_10bfloat16_tENS5_IJNS4_6LayoutINS5_IJiNS5_IJSC_iEEEiEEENS5_IJlNS5_IJSB_SC_EEElEEEEENSJ_INS5_IJNS5_IJNS5_IJNSA_ILi8EEESC_NSA_ILi4EEEEEEiEEENS5_IJNS5_IJNSA_ILi16EEESC_SC_EEEiEEEiEEENS5_IJNS5_IJNS5_IJSG_ST_NSA_ILi1024EEEEEENSA_ILi4096EEEEEENS5_IJNS5_IJSB_NSA_ILi512EEENSA_ILi32EEEEEElEEElEEEEEEEESI_NS5_IJlSB_lEEENS4_8TiledMMAINS4_8MMA_AtomIJNS4_4SM904GMMA6SPARSE28GMMA_64x64x32_F32BF16BF16_SSILNS1C_5MajorE0ELS1F_0ELNS1C_7ScaleInE1ELS1G_1ELNS1C_9SparseSelE0EEEEEENSJ_INS5_IJSB_SB_SB_EEENS5_IJNSA_ILi0EEES1L_S1L_EEEEENS5_IJNS4_10UnderscoreES1O_S1O_EEEEENS4_23SM90_TMA_LOAD_MULTICASTENS4_14ComposedLayoutINS4_7SwizzleILi2ELi4ELi3EEENS4_25smem_sparse_ptr_flag_bitsILi2ELi16EEENSJ_INS5_IJNS5_IJSB_SP_EEENS5_IJSC_S12_EEEEEENS5_IJNS5_IJS1L_SG_EEESM_EEEEEEEvNS4_8identityENS4_13SM90_TMA_LOADENS1S_INS1T_ILi3ELi4ELi3EEENS4_18smem_ptr_flag_bitsILi16EEENSJ_INS5_IJSP_SG_EEENS5_IJSG_SB_EEEEEEEvS24_EENS_8epilogue10collective6detail29Sm90TmaWarpSpecializedAdapterINS2F_15DefaultEpilogueIfNS5_IJSB_llEEES2J_NS2E_6thread17LinearCombinationIfLi1EffLNS2K_9ScaleType4KindE0ELNS_15FloatRoundStyleE2EfEENS1_15EpilogueDefaultEEEEEvvEEEEvNT_6ParamsE --------------------------
	.section	.text._ZN7cutlass13device_kernelINS_4gemm6kernel13GemmUniversalIN4cute5tupleIJiiiiEEENS1_10collective13CollectiveMmaINS1_40MainloopSm90TmaGmmaWarpSpecializedSparseILi18ENS5_IJNS4_1CILi1EEENSA_ILi2EEESB_EEENS1_32KernelTmaWarpSpecializedPingpongEEENS5_IJNSA_ILi64EEESG_SG_EEENS_10bfloat16_tENS5_IJNS4_6LayoutINS5_IJiNS5_IJSC_iEEEiEEENS5_IJlNS5_IJSB_SC_EEElEEEEENSJ_INS5_IJNS5_IJNS5_IJNSA_ILi8EEESC_NSA_ILi4EEEEEEiEEENS5_IJNS5_IJNSA_ILi16EEESC_SC_EEEiEEEiEEENS5_IJNS5_IJNS5_IJSG_ST_NSA_ILi1024EEEEEENSA_ILi4096EEEEEENS5_IJNS5_IJSB_NSA_ILi512EEENSA_ILi32EEEEEElEEElEEEEEEEESI_NS5_IJlSB_lEEENS4_8TiledMMAINS4_8MMA_AtomIJNS4_4SM904GMMA6SPARSE28GMMA_64x64x32_F32BF16BF16_SSILNS1C_5MajorE0ELS1F_0ELNS1C_7ScaleInE1ELS1G_1ELNS1C_9SparseSelE0EEEEEENSJ_INS5_IJSB_SB_SB_EEENS5_IJNSA_ILi0EEES1L_S1L_EEEEENS5_IJNS4_10UnderscoreES1O_S1O_EEEEENS4_23SM90_TMA_LOAD_MULTICASTENS4_14ComposedLayoutINS4_7SwizzleILi2ELi4ELi3EEENS4_25smem_sparse_ptr_flag_bitsILi2ELi16EEENSJ_INS5_IJNS5_IJSB_SP_EEENS5_IJSC_S12_EEEEEENS5_IJNS5_IJS1L_SG_EEESM_EEEEEEEvNS4_8identityENS4_13SM90_TMA_LOADENS1S_INS1T_ILi3ELi4ELi3EEENS4_18smem_ptr_flag_bitsILi16EEENSJ_INS5_IJSP_SG_EEENS5_IJSG_SB_EEEEEEEvS24_EENS_8epilogue10collective6detail29Sm90TmaWarpSpecializedAdapterINS2F_15DefaultEpilogueIfNS5_IJSB_llEEES2J_NS2E_6thread17LinearCombinationIfLi1EffLNS2K_9ScaleType4KindE0ELNS_15FloatRoundStyleE2EfEENS1_15EpilogueDefaultEEEEEvvEEEEvNT_6ParamsE,"ax",@progbits
	.align	128
.text._ZN7cutlass13device_kernelINS_4gemm6kernel13GemmUniversalIN4cute5tupleIJiiiiEEENS1_10collective13CollectiveMmaINS1_40MainloopSm90TmaGmmaWarpSpecializedSparseILi18ENS5_IJNS4_1CILi1EEENSA_ILi2EEESB_EEENS1_32KernelTmaWarpSpecializedPingpongEEENS5_IJNSA_ILi64EEESG_SG_EEENS_10bfloat16_tENS5_IJNS4_6LayoutINS5_IJiNS5_IJSC_iEEEiEEENS5_IJlNS5_IJSB_SC_EEElEEEEENSJ_INS5_IJNS5_IJNS5_IJNSA_ILi8EEESC_NSA_ILi4EEEEEEiEEENS5_IJNS5_IJNSA_ILi16EEESC_SC_EEEiEEEiEEENS5_IJNS5_IJNS5_IJSG_ST_NSA_ILi1024EEEEEENSA_ILi4096EEEEEENS5_IJNS5_IJSB_NSA_ILi512EEENSA_ILi32EEEEEElEEElEEEEEEEESI_NS5_IJlSB_lEEENS4_8TiledMMAINS4_8MMA_AtomIJNS4_4SM904GMMA6SPARSE28GMMA_64x64x32_F32BF16BF16_SSILNS1C_5MajorE0ELS1F_0ELNS1C_7ScaleInE1ELS1G_1ELNS1C_9SparseSelE0EEEEEENSJ_INS5_IJSB_SB_SB_EEENS5_IJNSA_ILi0EEES1L_S1L_EEEEENS5_IJNS4_10UnderscoreES1O_S1O_EEEEENS4_23SM90_TMA_LOAD_MULTICASTENS4_14ComposedLayoutINS4_7SwizzleILi2ELi4ELi3EEENS4_25smem_sparse_ptr_flag_bitsILi2ELi16EEENSJ_INS5_IJNS5_IJSB_SP_EEENS5_IJSC_S12_EEEEEENS5_IJNS5_IJS1L_SG_EEESM_EEEEEEEvNS4_8identityENS4_13SM90_TMA_LOADENS1S_INS1T_ILi3ELi4ELi3EEENS4_18smem_ptr_flag_bitsILi16EEENSJ_INS5_IJSP_SG_EEENS5_IJSG_SB_EEEEEEEvS24_EENS_8epilogue10collective6detail29Sm90TmaWarpSpecializedAdapterINS2F_15DefaultEpilogueIfNS5_IJSB_llEEES2J_NS2E_6thread17LinearCombinationIfLi1EffLNS2K_9ScaleType4KindE0ELNS_15FloatRoundStyleE2EfEENS1_15EpilogueDefaultEEEEEvvEEEEvNT_6ParamsE:
        .type           _ZN7cutlass13device_kernelINS_4gemm6kernel13GemmUniversalIN4cute5tupleIJiiiiEEENS1_10collective13CollectiveMmaINS1_40MainloopSm90TmaGmmaWarpSpecializedSparseILi18ENS5_IJNS4_1CILi1EEENSA_ILi2EEESB_EEENS1_32KernelTmaWarpSpecializedPingpongEEENS5_IJNSA_ILi64EEESG_SG_EEENS_10bfloat16_tENS5_IJNS4_6LayoutINS5_IJiNS5_IJSC_iEEEiEEENS5_IJlNS5_IJSB_SC_EEElEEEEENSJ_INS5_IJNS5_IJNS5_IJNSA_ILi8EEESC_NSA_ILi4EEEEEEiEEENS5_IJNS5_IJNSA_ILi16EEESC_SC_EEEiEEEiEEENS5_IJNS5_IJNS5_IJSG_ST_NSA_ILi1024EEEEEENSA_ILi4096EEEEEENS5_IJNS5_IJSB_NSA_ILi512EEENSA_ILi32EEEEEElEEElEEEEEEEESI_NS5_IJlSB_lEEENS4_8TiledMMAINS4_8MMA_AtomIJNS4_4SM904GMMA6SPARSE28GMMA_64x64x32_F32BF16BF16_SSILNS1C_5MajorE0ELS1F_0ELNS1C_7ScaleInE1ELS1G_1ELNS1C_9SparseSelE0EEEEEENSJ_INS5_IJSB_SB_SB_EEENS5_IJNSA_ILi0EEES1L_S1L_EEEEENS5_IJNS4_10UnderscoreES1O_S1O_EEEEENS4_23SM90_TMA_LOAD_MULTICASTENS4_14ComposedLayoutINS4_7SwizzleILi2ELi4ELi3EEENS4_25smem_sparse_ptr_flag_bitsILi2ELi16EEENSJ_INS5_IJNS5_IJSB_SP_EEENS5_IJSC_S12_EEEEEENS5_IJNS5_IJS1L_SG_EEESM_EEEEEEEvNS4_8identityENS4_13SM90_TMA_LOADENS1S_INS1T_ILi3ELi4ELi3EEENS4_18smem_ptr_flag_bitsILi16EEENSJ_INS5_IJSP_SG_EEENS5_IJSG_SB_EEEEEEEvS24_EENS_8epilogue10collective6detail29Sm90TmaWarpSpecializedAdapterINS2F_15DefaultEpilogueIfNS5_IJSB_llEEES2J_NS2E_6thread17LinearCombinationIfLi1EffLNS2K_9ScaleType4KindE0ELNS_15FloatRoundStyleE2EfEENS1_15EpilogueDefaultEEEEEvvEEEEvNT_6ParamsE,@function
        .size           _ZN7cutlass13device_kernelINS_4gemm6kernel13GemmUniversalIN4cute5tupleIJiiiiEEENS1_10collective13CollectiveMmaINS1_40MainloopSm90TmaGmmaWarpSpecializedSparseILi18ENS5_IJNS4_1CILi1EEENSA_ILi2EEESB_EEENS1_32KernelTmaWarpSpecializedPingpongEEENS5_IJNSA_ILi64EEESG_SG_EEENS_10bfloat16_tENS5_IJNS4_6LayoutINS5_IJiNS5_IJSC_iEEEiEEENS5_IJlNS5_IJSB_SC_EEElEEEEENSJ_INS5_IJNS5_IJNS5_IJNSA_ILi8EEESC_NSA_ILi4EEEEEEiEEENS5_IJNS5_IJNSA_ILi16EEESC_SC_EEEiEEEiEEENS5_IJNS5_IJNS5_IJSG_ST_NSA_ILi1024EEEEEENSA_ILi4096EEEEEENS5_IJNS5_IJSB_NSA_ILi512EEENSA_ILi32EEEEEElEEElEEEEEEEESI_NS5_IJlSB_lEEENS4_8TiledMMAINS4_8MMA_AtomIJNS4_4SM904GMMA6SPARSE28GMMA_64x64x32_F32BF16BF16_SSILNS1C_5MajorE0ELS1F_0ELNS1C_7ScaleInE1ELS1G_1ELNS1C_9SparseSelE0EEEEEENSJ_INS5_IJSB_SB_SB_EEENS5_IJNSA_ILi0EEES1L_S1L_EEEEENS5_IJNS4_10UnderscoreES1O_S1O_EEEEENS4_23SM90_TMA_LOAD_MULTICASTENS4_14ComposedLayoutINS4_7SwizzleILi2ELi4ELi3EEENS4_25smem_sparse_ptr_flag_bitsILi2ELi16EEENSJ_INS5_IJNS5_IJSB_SP_EEENS5_IJSC_S12_EEEEEENS5_IJNS5_IJS1L_SG_EEESM_EEEEEEEvNS4_8identityENS4_13SM90_TMA_LOADENS1S_INS1T_ILi3ELi4ELi3EEENS4_18smem_ptr_flag_bitsILi16EEENSJ_INS5_IJSP_SG_EEENS5_IJSG_SB_EEEEEEEvS24_EENS_8epilogue10collective6detail29Sm90TmaWarpSpecializedAdapterINS2F_15DefaultEpilogueIfNS5_IJSB_llEEES2J_NS2E_6thread17LinearCombinationIfLi1EffLNS2K_9ScaleType4KindE0ELNS_15FloatRoundStyleE2EfEENS1_15EpilogueDefaultEEEEEvvEEEEvNT_6ParamsE,(.L_x_157 - _ZN7cutlass13device_kernelINS_4gemm6kernel13GemmUniversalIN4cute5tupleIJiiiiEEENS1_10collective13CollectiveMmaINS1_40MainloopSm90TmaGmmaWarpSpecializedSparseILi18ENS5_IJNS4_1CILi1EEENSA_ILi2EEESB_EEENS1_32KernelTmaWarpSpecializedPingpongEEENS5_IJNSA_ILi64EEESG_SG_EEENS_10bfloat16_tENS5_IJNS4_6LayoutINS5_IJiNS5_IJSC_iEEEiEEENS5_IJlNS5_IJSB_SC_EEElEEEEENSJ_INS5_IJNS5_IJNS5_IJNSA_ILi8EEESC_NSA_ILi4EEEEEEiEEENS5_IJNS5_IJNSA_ILi16EEESC_SC_EEEiEEEiEEENS5_IJNS5_IJNS5_IJSG_ST_NSA_ILi1024EEEEEENSA_ILi4096EEEEEENS5_IJNS5_IJSB_NSA_ILi512EEENSA_ILi32EEEEEElEEElEEEEEEEESI_NS5_IJlSB_lEEENS4_8TiledMMAINS4_8MMA_AtomIJNS4_4SM904GMMA6SPARSE28GMMA_64x64x32_F32BF16BF16_SSILNS1C_5MajorE0ELS1F_0ELNS1C_7ScaleInE1ELS1G_1ELNS1C_9SparseSelE0EEEEEENSJ_INS5_IJSB_SB_SB_EEENS5_IJNSA_ILi0EEES1L_S1L_EEEEENS5_IJNS4_10UnderscoreES1O_S1O_EEEEENS4_23SM90_TMA_LOAD_MULTICASTENS4_14ComposedLayoutINS4_7SwizzleILi2ELi4ELi3EEENS4_25smem_sparse_ptr_flag_bitsILi2ELi16EEENSJ_INS5_IJNS5_IJSB_SP_EEENS5_IJSC_S12_EEEEEENS5_IJNS5_IJS1L_SG_EEESM_EEEEEEEvNS4_8identityENS4_13SM90_TMA_LOADENS1S_INS1T_ILi3ELi4ELi3EEENS4_18smem_ptr_flag_bitsILi16EEENSJ_INS5_IJSP_SG_EEENS5_IJSG_SB_EEEEEEEvS24_EENS_8epilogue10collective6detail29Sm90TmaWarpSpecializedAdapterINS2F_15DefaultEpilogueIfNS5_IJSB_llEEES2J_NS2E_6thread17LinearCombinationIfLi1EffLNS2K_9ScaleType4KindE0ELNS_15FloatRoundStyleE2EfEENS1_15EpilogueDefaultEEEEEvvEEEEvNT_6ParamsE)
        .other          _ZN7cutlass13device_kernelINS_4gemm6kernel13GemmUniversalIN4cute5tupleIJiiiiEEENS1_10collective13CollectiveMmaINS1_40MainloopSm90TmaGmmaWarpSpecializedSparseILi18ENS5_IJNS4_1CILi1EEENSA_ILi2EEESB_EEENS1_32KernelTmaWarpSpecializedPingpongEEENS5_IJNSA_ILi64EEESG_SG_EEENS_10bfloat16_tENS5_IJNS4_6LayoutINS5_IJiNS5_IJSC_iEEEiEEENS5_IJlNS5_IJSB_SC_EEElEEEEENSJ_INS5_IJNS5_IJNS5_IJNSA_ILi8EEESC_NSA_ILi4EEEEEEiEEENS5_IJNS5_IJNSA_ILi16EEESC_SC_EEEiEEEiEEENS5_IJNS5_IJNS5_IJSG_ST_NSA_ILi1024EEEEEENSA_ILi4096EEEEEENS5_IJNS5_IJSB_NSA_ILi512EEENSA_ILi32EEEEEElEEElEEEEEEEESI_NS5_IJlSB_lEEENS4_8TiledMMAINS4_8MMA_AtomIJNS4_4SM904GMMA6SPARSE28GMMA_64x64x32_F32BF16BF16_SSILNS1C_5MajorE0ELS1F_0ELNS1C_7ScaleInE1ELS1G_1ELNS1C_9SparseSelE0EEEEEENSJ_INS5_IJSB_SB_SB_EEENS5_IJNSA_ILi0EEES1L_S1L_EEEEENS5_IJNS4_10UnderscoreES1O_S1O_EEEEENS4_23SM90_TMA_LOAD_MULTICASTENS4_14ComposedLayoutINS4_7SwizzleILi2ELi4ELi3EEENS4_25smem_sparse_ptr_flag_bitsILi2ELi16EEENSJ_INS5_IJNS5_IJSB_SP_EEENS5_IJSC_S12_EEEEEENS5_IJNS5_IJS1L_SG_EEESM_EEEEEEEvNS4_8identityENS4_13SM90_TMA_LOADENS1S_INS1T_ILi3ELi4ELi3EEENS4_18smem_ptr_flag_bitsILi16EEENSJ_INS5_IJSP_SG_EEENS5_IJSG_SB_EEEEEEEvS24_EENS_8epilogue10collective6detail29Sm90TmaWarpSpecializedAdapterINS2F_15DefaultEpilogueIfNS5_IJSB_llEEES2J_NS2E_6thread17LinearCombinationIfLi1EffLNS2K_9ScaleType4KindE0ELNS_15FloatRoundStyleE2EfEENS1_15EpilogueDefaultEEEEEvvEEEEvNT_6ParamsE,@"STO_CUDA_ENTRY STV_DEFAULT"
_ZN7cutlass13device_kernelINS_4gemm6kernel13GemmUniversalIN4cute5tupleIJiiiiEEENS1_10collective13CollectiveMmaINS1_40MainloopSm90TmaGmmaWarpSpecializedSparseILi18ENS5_IJNS4_1CILi1EEENSA_ILi2EEESB_EEENS1_32KernelTmaWarpSpecializedPingpongEEENS5_IJNSA_ILi64EEESG_SG_EEENS_10bfloat16_tENS5_IJNS4_6LayoutINS5_IJiNS5_IJSC_iEEEiEEENS5_IJlNS5_IJSB_SC_EEElEEEEENSJ_INS5_IJNS5_IJNS5_IJNSA_ILi8EEESC_NSA_ILi4EEEEEEiEEENS5_IJNS5_IJNSA_ILi16EEESC_SC_EEEiEEEiEEENS5_IJNS5_IJNS5_IJSG_ST_NSA_ILi1024EEEEEENSA_ILi4096EEEEEENS5_IJNS5_IJSB_NSA_ILi512EEENSA_ILi32EEEEEElEEElEEEEEEEESI_NS5_IJlSB_lEEENS4_8TiledMMAINS4_8MMA_AtomIJNS4_4SM904GMMA6SPARSE28GMMA_64x64x32_F32BF16BF16_SSILNS1C_5MajorE0ELS1F_0ELNS1C_7ScaleInE1ELS1G_1ELNS1C_9SparseSelE0EEEEEENSJ_INS5_IJSB_SB_SB_EEENS5_IJNSA_ILi0EEES1L_S1L_EEEEENS5_IJNS4_10UnderscoreES1O_S1O_EEEEENS4_23SM90_TMA_LOAD_MULTICASTENS4_14ComposedLayoutINS4_7SwizzleILi2ELi4ELi3EEENS4_25smem_sparse_ptr_flag_bitsILi2ELi16EEENSJ_INS5_IJNS5_IJSB_SP_EEENS5_IJSC_S12_EEEEEENS5_IJNS5_IJS1L_SG_EEESM_EEEEEEEvNS4_8identityENS4_13SM90_TMA_LOADENS1S_INS1T_ILi3ELi4ELi3EEENS4_18smem_ptr_flag_bitsILi16EEENSJ_INS5_IJSP_SG_EEENS5_IJSG_SB_EEEEEEEvS24_EENS_8epilogue10collective6detail29Sm90TmaWarpSpecializedAdapterINS2F_15DefaultEpilogueIfNS5_IJSB_llEEES2J_NS2E_6thread17LinearCombinationIfLi1EffLNS2K_9ScaleType4KindE0ELNS_15FloatRoundStyleE2EfEENS1_15EpilogueDefaultEEEEEvvEEEEvNT_6ParamsE:
[----:B------:R-:W-:Y:S01]  /*0000*/  LDC R1, c[0x0][0x28] ;  /* 0x00000a00ff017b82 */ /* 0x000fe20000000800 */
[----:B------:R-:W0:Y:S01]  /*0010*/  S2R R10, SR_TID.X ;  /* 0x00000000000a7919 */ /* 0x000e220000002100 */
[----:B------:R-:W-:Y:S01]  /*0020*/  ELECT P0, URZ, PT ;  /* 0x00000000003f782f */ /* 0x000fe20003800000 */
[----:B------:R-:W-:Y:S01]  /*0030*/  BSSY B0, `(.L_x_0) ;  /* 0x0000012000007945 */ /* 0x000fe20003800000 */
[--C-:B0-----:R-:W-:Y:S02]  /*0040*/  SHF.R.U32.HI R0, RZ, 0x5, R10.reuse ;  /* 0x00000005ff007819 */ /* 0x101fe4000001160a */
[----:B------:R-:W-:-:S03]  /*0050*/  SHF.R.U32.HI R4, RZ, 0x7, R10 ;  /* 0x00000007ff047819 */ /* 0x000fc6000001160a */
[----:B------:R-:W0:Y:S04]  /*0060*/  SHFL.IDX PT, R2, R0, RZ, 0x1f ;  /* 0x00001fff00027589 */ /* 0x000e2800000e0000 */
[----:B------:R1:W2:Y:S01]  /*0070*/  SHFL.IDX PT, R5, R4, RZ, 0x1f ;  /* 0x00001fff04057589 */ /* 0x0002a200000e0000 */
[----:B0-----:R-:W-:-:S13]  /*0080*/  ISETP.NE.OR P0, PT, R2, RZ, !P0 ;  /* 0x000000ff0200720c */ /* 0x001fda0004705670 */
[----:B-12---:R-:W-:Y:S05]  /*0090*/  @P0 BRA `(.L_x_1) ;  /* 0x00000000002c0947 */ /* 0x006fea0003800000 */
[----:B------:R-:W-:Y:S02]  /*00a0*/  ULDC.64 UR4, c[0x0][0x198] ;  /* 0x0000660000047ab9 */ /* 0x000fe40000000a00 */
[----:B------:R-:W-:Y:S02]  /*00b0*/  UIADD3 UR6, UP0, UR4, 0xf0, URZ ;  /* 0x000000f004067890 */ /* 0x000fe4000ff1e03f */
[----:B------:R-:W-:Y:S02]  /*00c0*/  UIADD3 UR8, UP1, UR4, 0x1f0, URZ ;  /* 0x000001f004087890 */ /* 0x000fe4000ff3e03f */
[----:B------:R-:W-:Y:S02]  /*00d0*/  UIADD3 UR4, UP2, UR4, 0x2f0, URZ ;  /* 0x000002f004047890 */ /* 0x000fe4000ff5e03f */
[----:B------:R-:W-:Y:S02]  /*00e0*/  UIADD3.X UR7, URZ, UR5, URZ, UP0, !UPT ;  /* 0x000000053f077290 */ /* 0x000fe400087fe43f */
[----:B------:R-:W-:-:S02]  /*00f0*/  UIADD3.X UR9, URZ, UR5, URZ, UP1, !UPT ;  /* 0x000000053f097290 */ /* 0x000fc40008ffe43f */
[----:B------:R-:W-:-:S05]  /*0100*/  UIADD3.X UR5, URZ, UR5, URZ, UP2, !UPT ;  /* 0x000000053f057290 */ /* 0x000fca00097fe43f */
[----:B------:R0:W-:Y:S02]  /*0110*/  UTMACCTL.PF [UR6] ;  /* 0x00000000060079b9 */ /* 0x0001e40008040000 */
[----:B------:R0:W-:Y:S02]  /*0120*/  UTMACCTL.PF [UR8] ;  /* 0x00000000080079b9 */ /* 0x0001e40008040000 */
[----:B------:R0:W-:Y:S02]  /*0130*/  UTMACCTL.PF [UR4] ;  /* 0x00000000040079b9 */ /* 0x0001e40008040000 */
[----:B0-----:R-:W-:Y:S01]  /*0140*/  NOP ;  /* 0x0000000000007918 */ /* 0x001fe20000000000 */
.L_x_1:
[----:B------:R-:W-:Y:S05]  /*0150*/  BSYNC B0 ;  /* 0x0000000000007941 */ /* 0x000fea0003800000 */
.L_x_0:
[----:B------:R-:W0:Y:S01]  /*0160*/  SHFL.IDX PT, R6, R0, RZ, 0x1f ;  /* 0x00001fff00067589 */ /* 0x000e2200000e0000 */
[----:B------:R-:W-:Y:S02]  /*0170*/  SHF.R.S32.HI R3, RZ, 0x1f, R10 ;  /* 0x0000001fff037819 */ /* 0x000fe4000001140a */
[----:B0-----:R-:W-:-:S13]  /*0180*/  ISETP.NE.AND P0, PT, R6, RZ, PT ;  /* 0x000000ff0600720c */ /* 0x001fda0003f05270 */
[----:B------:R-:W-:Y:S05]  /*0190*/  @P0 BRA `(.L_x_2) ;  /* 0x0000000000d40947 */ /* 0x000fea0003800000 */
[----:B------:R-:W-:Y:S01]  /*01a0*/  ELECT P0, URZ, PT ;  /* 0x00000000003f782f */ /* 0x000fe20003800000 */
[----:B------:R-:W-:-:S12]  /*01b0*/  BSSY B0, `(.L_x_2) ;  /* 0x0000033000007945 */ /* 0x000fd80003800000 */
[----:B------:R-:W-:Y:S05]  /*01c0*/  @!P0 BRA `(.L_x_3) ;  /* 0x0000000000c48947 */ /* 0x000fea0003800000 */
[----:B------:R-:W0:Y:S01]  /*01d0*/  S2UR UR8, SR_CgaCtaId ;  /* 0x00000000000879c3 */ /* 0x000e220000008800 */
[----:B------:R-:W-:Y:S01]  /*01e0*/  UMOV UR4, 0x400 ;  /* 0x0000040000047882 */ /* 0x000fe20000000000 */
[----:B------:R-:W-:Y:S01]  /*01f0*/  UMOV UR5, 0x1 ;  /* 0x0000000100057882 */ /* 0x000fe20000000000 */
[----:B------:R-:W-:Y:S02]  /*0200*/  UMOV UR6, 0x2 ;  /* 0x0000000200067882 */ /* 0x000fe40000000000 */
[----:B------:R-:W-:-:S04]  /*0210*/  UIADD3 UR6, -UR6, 0x100000, URZ ;  /* 0x0010000006067890 */ /* 0x000fc8000fffe13f */
[----:B------:R-:W-:Y:S02]  /*0220*/  USHF.L.U32 UR7, UR6, 0xb, URZ ;  /* 0x0000000b06077899 */ /* 0x000fe4000800063f */
[----:B------:R-:W-:Y:S02]  /*0230*/  USHF.L.U32 UR6, UR6, 0x1, URZ ;  /* 0x0000000106067899 */ /* 0x000fe4000800063f */
[----:B0-----:R-:W-:Y:S02]  /*0240*/  ULEA UR8, UR8, UR4, 0x18 ;  /* 0x0000000408087291 */ /* 0x001fe4000f8ec03f */
[----:B------:R-:W-:-:S04]  /*0250*/  UIADD3 UR4, -UR5, 0x100000, URZ ;  /* 0x0010000005047890 */ /* 0x000fc8000fffe13f */
[----:B------:R-:W-:Y:S02]  /*0260*/  USHF.L.U32 UR5, UR4, 0xb, URZ ;  /* 0x0000000b04057899 */ /* 0x000fe4000800063f */
[----:B------:R-:W-:Y:S01]  /*0270*/  USHF.L.U32 UR4, UR4, 0x1, URZ ;  /* 0x0000000104047899 */ /* 0x000fe2000800063f */
[----:B------:R-:W0:Y:S11]  /*0280*/  FENCE.VIEW.ASYNC.S ;  /* 0x00000000000073c6 */ /* 0x000e360000000000 */
[----:B0-----:R0:W1:Y:S01]  /*0290*/  SYNCS.EXCH.64 URZ, [UR8], UR4 ;  /* 0x00000004083f75b2 */ /* 0x0010620008000100 */
[----:B------:R0:W2:Y:S01]  /*02a0*/  SYNCS.EXCH.64 URZ, [UR8+0x90], UR6 ;  /* 0x00009006083f75b2 */ /* 0x0000a20008000100 */
[----:B------:R0:W3:Y:S01]  /*02b0*/  SYNCS.EXCH.64 URZ, [UR8+0x8], UR4 ;  /* 0x00000804083f75b2 */ /* 0x0000e20008000100 */
[----:B------:R0:W4:Y:S01]  /*02c0*/  SYNCS.EXCH.64 URZ, [UR8+0x98], UR6 ;  /* 0x00009806083f75b2 */ /* 0x0001220008000100 */
[----:B------:R0:W0:Y:S01]  /*02d0*/  SYNCS.EXCH.64 URZ, [UR8+0x10], UR4 ;  /* 0x00001004083f75b2 */ /* 0x0000220008000100 */
        /* <DEDUP_REMOVED lines=31> */
[----:B-1234-:R-:W-:Y:S01]  /*04d0*/  NOP ;  /* 0x0000000000007918 */ /* 0x01efe20000000000 */
.L_x_3:
[----:B0-----:R-:W-:Y:S05]  /*04e0*/  BSYNC B0 ;  /* 0x0000000000007941 */ /* 0x001fea0003800000 */
.L_x_2:
[----:B------:R-:W0:Y:S01]  /*04f0*/  SHFL.IDX PT, R12, R0, RZ, 0x1f ;  /* 0x00001fff000c7589 */ /* 0x000e2200000e0000 */
[----:B------:R-:W-:Y:S01]  /*0500*/  LEA.HI R3, R3, R10, RZ, 0x7 ;  /* 0x0000000a03037211 */ /* 0x000fe200078f38ff */
[----:B------:R-:W1:Y:S01]  /*0510*/  S2UR UR13, SR_CTAID.X ;  /* 0x00000000000d79c3 */ /* 0x000e620000002500 */
[----:B------:R-:W-:Y:S01]  /*0520*/  ELECT P0, URZ, PT ;  /* 0x00000000003f782f */ /* 0x000fe20003800000 */
[----:B------:R-:W2:Y:S01]  /*0530*/  SHFL.IDX PT, R9, R0, RZ, 0x1f ;  /* 0x00001fff00097589 */ /* 0x000ea200000e0000 */
[----:B------:R-:W-:Y:S02]  /*0540*/  LOP3.LUT R3, R3, 0xffffff80, RZ, 0xc0, !PT ;  /* 0xffffff8003037812 */ /* 0x000fe400078ec0ff */
[----:B------:R-:W-:Y:S01]  /*0550*/  ELECT P1, URZ, PT ;  /* 0x00000000003f782f */ /* 0x000fe20003820000 */
[----:B------:R-:W-:Y:S01]  /*0560*/  NOP ;  /* 0x0000000000007918 */ /* 0x000fe20000000000 */
[----:B------:R-:W3:Y:S01]  /*0570*/  S2R R16, SR_CTAID.Y ;  /* 0x0000000000107919 */ /* 0x000ee20000002600 */
[----:B------:R-:W-:Y:S01]  /*0580*/  ULDC UR4, c[0x0][0x150] ;  /* 0x0000540000047ab9 */ /* 0x000fe20000000800 */
[----:B------:R-:W-:Y:S01]  /*0590*/  IMAD.IADD R11, R10, 0x1, -R3 ;  /* 0x000000010a0b7824 */ /* 0x000fe200078e0a03 */
[----:B------:R-:W4:Y:S01]  /*05a0*/  LDC R25, c[0x0][0x148] ;  /* 0x00005200ff197b82 */ /* 0x000f220000000800 */
[----:B------:R3:W5:Y:S01]  /*05b0*/  SHFL.IDX PT, R13, R4, RZ, 0x1f ;  /* 0x00001fff040d7589 */ /* 0x00076200000e0000 */
[----:B------:R-:W-:Y:S01]  /*05c0*/  UMOV UR11, 0x80 ;  /* 0x00000080000b7882 */ /* 0x000fe20000000000 */
[----:B------:R-:W-:Y:S01]  /*05d0*/  NOP ;  /* 0x0000000000007918 */ /* 0x000fe20000000000 */
[----:B------:R-:W-:Y:S01]  /*05e0*/  SHF.R.S32.HI R24, RZ, 0x1f, R11 ;  /* 0x0000001fff187819 */ /* 0x000fe2000001140b */
[C---:B------:R-:W-:Y:S01]  /*05f0*/  VIADD R40, R5.reuse, 0xffffffff ;  /* 0xffffffff05287836 */ /* 0x040fe20000000000 */
[----:B------:R-:W-:-:S02]  /*0600*/  ISETP.NE.AND P2, PT, R5, RZ, PT ;  /* 0x000000ff0500720c */ /* 0x000fc40003f45270 */
[----:B------:R-:W-:Y:S02]  /*0610*/  LEA.HI R3, R24, R11, RZ, 0x3 ;  /* 0x0000000b18037211 */ /* 0x000fe400078f18ff */
[----:B------:R-:W-:Y:S02]  /*0620*/  ISETP.GE.U32.AND P5, PT, R40, 0x2, PT ;  /* 0x000000022800780c */ /* 0x000fe40003fa6070 */
[--C-:B------:R-:W-:Y:S02]  /*0630*/  SHF.R.S32.HI R7, RZ, 0x3, R3.reuse ;  /* 0x00000003ff077819 */ /* 0x100fe40000011403 */
[----:B0-----:R-:W-:Y:S02]  /*0640*/  ISETP.NE.OR P0, PT, R12, RZ, !P0 ;  /* 0x000000ff0c00720c */ /* 0x001fe40004705670 */
[----:B------:R-:W-:Y:S01]  /*0650*/  SHF.R.S32.HI R8, RZ, 0x1f, R3 ;  /* 0x0000001fff087819 */ /* 0x000fe20000011403 */
[----:B------:R-:W0:Y:S01]  /*0660*/  LDC R12, c[0x0][0x140] ;  /* 0x00005000ff0c7b82 */ /* 0x000e220000000800 */
[----:B--2---:R-:W-:-:S02]  /*0670*/  ISETP.NE.OR P1, PT, R9, RZ, !P1 ;  /* 0x000000ff0900720c */ /* 0x004fc40004f25670 */
[----:B------:R-:W-:Y:S02]  /*0680*/  LEA.HI R8, R8, R7, RZ, 0x2 ;  /* 0x0000000708087211 */ /* 0x000fe400078f10ff */
[----:B-1----:R-:W-:Y:S02]  /*0690*/  I2FP.F32.U32 R0, UR13 ;  /* 0x0000000d00007c45 */ /* 0x002fe40008201000 */
[----:B------:R-:W-:Y:S01]  /*06a0*/  LOP3.LUT R8, R8, 0xfffffffc, RZ, 0xc0, !PT ;  /* 0xfffffffc08087812 */ /* 0x000fe200078ec0ff */
[----:B------:R-:W1:Y:S01]  /*06b0*/  LDC R9, c[0x0][0x144] ;  /* 0x00005100ff097b82 */ /* 0x000e620000000800 */
[----:B------:R-:W-:Y:S01]  /*06c0*/  SHF.R.S32.HI R3, RZ, 0x1f, R2 ;  /* 0x0000001fff037819 */ /* 0x000fe20000011402 */
[----:B------:R-:W-:Y:S01]  /*06d0*/  VOTEU.ALL UP0, P0 ;  /* 0x00000000003f7886 */ /* 0x000fe20000000000 */
[----:B------:R-:W-:Y:S01]  /*06e0*/  FMUL R0, R0, UR4 ;  /* 0x0000000400007c20 */ /* 0x000fe20008400000 */
[----:B---3--:R-:W-:Y:S01]  /*06f0*/  I2FP.F32.U32 R4, R16 ;  /* 0x0000001000047245 */ /* 0x008fe20000201000 */
[----:B------:R-:W-:Y:S01]  /*0700*/  ULDC UR4, c[0x0][0x154] ;  /* 0x0000550000047ab9 */ /* 0x000fe20000000800 */
[----:B------:R-:W-:Y:S01]  /*0710*/  VOTEU.ALL UP1, P1 ;  /* 0x00000000003f7886 */ /* 0x000fe20000820000 */
[----:B------:R-:W-:Y:S01]  /*0720*/  IMAD.IADD R8, R7, 0x1, -R8 ;  /* 0x0000000107087824 */ /* 0x000fe200078e0a08 */
[----:B------:R-:W2:Y:S01]  /*0730*/  @!UP0 S2UR UR7, SR_CgaCtaId ;  /* 0x00000000000789c3 */ /* 0x000ea20000008800 */
[----:B------:R-:W-:Y:S01]  /*0740*/  SHF.R.S32.HI R7, RZ, 0x1f, R6 ;  /* 0x0000001fff077819 */ /* 0x000fe20000011406 */
[----:B------:R-:W-:Y:S01]  /*0750*/  FMUL R4, R4, UR4 ;  /* 0x0000000404047c20 */ /* 0x000fe20008400000 */
[----:B------:R-:W-:Y:S01]  /*0760*/  LEA.HI R3, R3, R2, RZ, 0x2 ;  /* 0x0000000203037211 */ /* 0x000fe200078f10ff */
[----:B------:R-:W3:Y:S01]  /*0770*/  F2I.U32.TRUNC.NTZ R0, R0 ;  /* 0x0000000000007305 */ /* 0x000ee2000020f000 */
[----:B------:R-:W-:Y:S01]  /*0780*/  LEA.HI R7, R7, R6, RZ, 0x2 ;  /* 0x0000000607077211 */ /* 0x000fe200078f10ff */
[----:B------:R-:W-:Y:S01]  /*0790*/  UMOV UR4, 0x20 ;  /* 0x0000002000047882 */ /* 0x000fe20000000000 */
[----:B------:R-:W-:Y:S01]  /*07a0*/  LOP3.LUT R3, R3, 0xfffffffc, RZ, 0xc0, !PT ;  /* 0xfffffffc03037812 */ /* 0x000fe200078ec0ff */
[----:B------:R-:W5:Y:S01]  /*07b0*/  @!UP1 S2UR UR10, SR_CgaCtaId ;  /* 0x00000000000a99c3 */ /* 0x000f620000008800 */
[----:B------:R-:W-:Y:S01]  /*07c0*/  LOP3.LUT R7, R7, 0x3ffffffc, RZ, 0xc0, !PT ;  /* 0x3ffffffc07077812 */ /* 0x000fe200078ec0ff */
[----:B------:R-:W-:Y:S01]  /*07d0*/  @!UP0 UMOV UR6, 0x400 ;  /* 0x0000040000068882 */ /* 0x000fe20000000000 */
[----:B------:R-:W-:-:S04]  /*07e0*/  @!UP0 UIADD3 UR4, -UR4, 0x100000, URZ ;  /* 0x0010000004048890 */ /* 0x000fc8000fffe13f */
[----:B------:R-:W-:Y:S02]  /*07f0*/  @!UP0 USHF.L.U32 UR5, UR4, 0xb, URZ ;  /* 0x0000000b04058899 */ /* 0x000fe4000800063f */
[----:B------:R-:W-:Y:S01]  /*0800*/  @!UP0 USHF.L.U32 UR4, UR4, 0x1, URZ ;  /* 0x0000000104048899 */ /* 0x000fe2000800063f */
[----:B------:R-:W4:Y:S01]  /*0810*/  F2I.U32.TRUNC.NTZ R4, R4 ;  /* 0x0000000400047305 */ /* 0x000f22000020f000 */
[----:B------:R-:W-:Y:S01]  /*0820*/  IMAD.IADD R22, R2, 0x1, -R3 ;  /* 0x0000000102167824 */ /* 0x000fe200078e0a03 */
[----:B------:R-:W-:Y:S01]  /*0830*/  @!UP1 UMOV UR9, 0x400 ;  /* 0x0000040000099882 */ /* 0x000fe20000000000 */
[----:B------:R-:W-:Y:S01]  /*0840*/  IMAD.IADD R7, R6, 0x1, -R7 ;  /* 0x0000000106077824 */ /* 0x000fe200078e0a07 */
[----:B0-----:R-:W-:Y:S01]  /*0850*/  ISETP.EQ.U32.AND P3, PT, R12, 0x1, PT ;  /* 0x000000010c00780c */ /* 0x001fe20003f62070 */
[----:B------:R-:W-:Y:S01]  /*0860*/  VOTEU.ALL UP2, P1 ;  /* 0x00000000003f7886 */ /* 0x000fe20000840000 */
[----:B------:R-:W-:Y:S01]  /*0870*/  VOTEU.ALL UP3, P1 ;  /* 0x00000000003f7886 */ /* 0x000fe20000860000 */
[----:B------:R-:W-:Y:S01]  /*0880*/  IMAD R7, R7, 0x4, R8 ;  /* 0x0000000407077824 */ /* 0x000fe200078e0208 */
[----:B------:R-:W-:Y:S01]  /*0890*/  VOTEU.ALL UP4, P1 ;  /* 0x00000000003f7886 */ /* 0x000fe20000880000 */
[----:B------:R-:W-:Y:S01]  /*08a0*/  VOTEU.ALL UP5, P1 ;  /* 0x00000000003f7886 */ /* 0x000fe200008a0000 */
[----:B------:R-:W-:Y:S01]  /*08b0*/  ISETP.NE.AND P1, PT, R22, 0x3, PT ;  /* 0x000000031600780c */ /* 0x000fe20003f25270 */
[----:B------:R-:W-:Y:S01]  /*08c0*/  IMAD.SHL.U32 R12, R7, 0x4, RZ ;  /* 0x00000004070c7824 */ /* 0x000fe200078e00ff */
[----:B--2---:R-:W-:Y:S01]  /*08d0*/  @!UP0 ULEA UR8, UR7, UR6, 0x18 ;  /* 0x0000000607088291 */ /* 0x004fe2000f8ec03f */
[----:B---3--:R-:W-:Y:S01]  /*08e0*/  IMAD.MOV R0, RZ, RZ, -R0 ;  /* 0x000000ffff007224 */ /* 0x008fe200078e0a00 */
[----:B------:R-:W-:-:S04]  /*08f0*/  @!UP1 UIADD3 UR6, -UR11, 0x100000, URZ ;  /* 0x001000000b069890 */ /* 0x000fc8000fffe13f */
[----:B------:R-:W-:Y:S02]  /*0900*/  @!UP1 USHF.L.U32 UR7, UR6, 0xb, URZ ;  /* 0x0000000b06079899 */ /* 0x000fe4000800063f */
[----:B------:R-:W-:Y:S01]  /*0910*/  @!UP1 USHF.L.U32 UR6, UR6, 0x1, URZ ;  /* 0x0000000106069899 */ /* 0x000fe2000800063f */
[----:B----4-:R-:W-:Y:S01]  /*0920*/  IMAD.MOV R26, RZ, RZ, -R4 ;  /* 0x000000ffff1a7224 */ /* 0x010fe200078e0a04 */
[----:B------:R-:W-:Y:S01]  /*0930*/  VOTEU.ALL UP0, P0 ;  /* 0x00000000003f7886 */ /* 0x000fe20000000000 */
[----:B------:R-:W-:Y:S01]  /*0940*/  LOP3.LUT R12, R7, 0xc, R12, 0x78, !PT ;  /* 0x0000000c070c7812 */ /* 0x000fe200078e780c */
[----:B-1----:R-:W-:Y:S01]  /*0950*/  IMAD R23, R9, R0, UR13 ;  /* 0x0000000d09177e24 */ /* 0x002fe2000f8e0200 */
[----:B------:R-:W-:Y:S01]  /*0960*/  ISETP.EQ.OR P1, PT, R22, RZ, !P1 ;  /* 0x000000ff1600720c */ /* 0x000fe20004f22670 */
[----:B-----5:R-:W-:Y:S01]  /*0970*/  @!UP1 ULEA UR9, UR10, UR9, 0x18 ;  /* 0x000000090a099291 */ /* 0x020fe2000f8ec03f */
[----:B------:R-:W-:Y:S01]  /*0980*/  IMAD R3, R25, R26, R16 ;  /* 0x0000001a19037224 */ /* 0x000fe200078e0210 */
[----:B------:R-:W-:Y:S01]  /*0990*/  VOTEU.ALL UP1, P0 ;  /* 0x00000000003f7886 */ /* 0x000fe20000020000 */
[----:B------:R-:W-:Y:S01]  /*09a0*/  LOP3.LUT P0, RZ, R11, 0x7, RZ, 0xc0, !PT ;  /* 0x000000070bff7812 */ /* 0x000fe2000780c0ff */
[----:B------:R-:W0:Y:S02]  /*09b0*/  FENCE.VIEW.ASYNC.S ;  /* 0x00000000000073c6 */ /* 0x000e240000000000 */
[----:B0-----:R0:W1:Y:S01]  /*09c0*/  @!UP0 SYNCS.EXCH.64 URZ, [UR8+0x150], UR4 ;  /* 0x00015004083f85b2 */ /* 0x0010620008000100 */
[----:B------:R-:W-:-:S02]  /*09d0*/  ISETP.EQ.AND P1, PT, R5, RZ, P1 ;  /* 0x000000ff0500720c */ /* 0x000fc40000f22270 */
[----:B------:R-:W-:Y:S02]  /*09e0*/  ISETP.NE.AND P4, PT, R3, R12, PT ;  /* 0x0000000c0300720c */ /* 0x000fe40003f85270 */
[----:B------:R-:W-:Y:S02]  /*09f0*/  ISETP.LT.U32.AND P0, PT, R12, 0x2, !P0 ;  /* 0x000000020c00780c */ /* 0x000fe40004701070 */
[----:B------:R-:W-:Y:S02]  /*0a00*/  ISETP.EQ.OR P4, PT, R23, RZ, !P4 ;  /* 0x000000ff1700720c */ /* 0x000fe40006782670 */
[----:B------:R-:W-:Y:S02]  /*0a10*/  SEL R7, RZ, 0x1, !P1 ;  /* 0x00000001ff077807 */ /* 0x000fe40004800000 */
[----:B------:R-:W-:Y:S02]  /*0a20*/  R2UR UR12, R13 ;  /* 0x000000000d0c72ca */ /* 0x000fe400000e0000 */
[----:B------:R-:W-:-:S02]  /*0a30*/  PLOP3.LUT P0, PT, P0, P4, PT, 0x80, 0x0 ;  /* 0x000000000000781c */ /* 0x000fc40000709070 */
[----:B------:R-:W-:Y:S01]  /*0a40*/  SEL R7, R7, 0x2, P5 ;  /* 0x0000000207077807 */ /* 0x000fe20002800000 */
[----:B------:R0:W2:Y:S01]  /*0a50*/  @!UP1 SYNCS.EXCH.64 URZ, [UR8+0x158], UR4 ;  /* 0x00015804083f95b2 */ /* 0x0000a20008000100 */
[----:B------:R-:W-:Y:S01]  /*0a60*/  NOP ;  /* 0x0000000000007918 */ /* 0x000fe20000000000 */
[----:B------:R0:W3:Y:S01]  /*0a70*/  @!UP2 SYNCS.EXCH.64 URZ, [UR9+0x130], UR6 ;  /* 0x00013006093fa5b2 */ /* 0x0000e20008000100 */
[----:B------:R0:W4:Y:S01]  /*0a80*/  @!UP3 SYNCS.EXCH.64 URZ, [UR9+0x138], UR6 ;  /* 0x00013806093fb5b2 */ /* 0x0001220008000100 */
[----:B------:R0:W0:Y:S01]  /*0a90*/  @!UP4 SYNCS.EXCH.64 URZ, [UR9+0x140], UR6 ;  /* 0x00014006093fc5b2 */ /* 0x0000220008000100 */
[----:B------:R0:W0:Y:S01]  /*0aa0*/  @!UP5 SYNCS.EXCH.64 URZ, [UR9+0x148], UR6 ;  /* 0x00014806093fd5b2 */ /* 0x0000220008000100 */
[----:B------:R-:W-:Y:S01]  /*0ab0*/  NOP ;  /* 0x0000000000007918 */ /* 0x000fe20000000000 */
[----:B------:R-:W-:Y:S05]  /*0ac0*/  @!P3 BRA `(.L_x_4) ;  /* 0x000000000008b947 */ /* 0x000fea0003800000 */
[----:B01234-:R-:W-:Y:S01]  /*0ad0*/  UCGABAR_ARV ;  /* 0x00000000000079c7 */ /* 0x01ffe20008000000 */
[----:B------:R-:W-:Y:S05]  /*0ae0*/  BRA `(.L_x_5) ;  /* 0x0000000000047947 */ /* 0x000fea0003800000 */
.L_x_4:
[----:B01234-:R-:W-:Y:S01]  /*0af0*/  NOP ;  /* 0x0000000000007918 */ /* 0x01ffe20000000000 */
.L_x_5:
[----:B------:R-:W-:Y:S01]  /*0b00*/  ULDC.64 UR4, c[0x0][0x698] ;  /* 0x0001a60000047ab9 */ /* 0x000fe20000000a00 */
[----:B------:R-:W-:Y:S01]  /*0b10*/  ULDC.64 UR18, c[0x0][0x208] ;  /* 0x0000820000127ab9 */ /* 0x000fe20000000a00 */
[----:B------:R-:W-:-:S04]  /*0b20*/  ISETP.NE.U32.AND P1, PT, RZ, UR4, PT ;  /* 0x00000004ff007c0c */ /* 0x000fc8000bf25070 */
[----:B------:R-:W-:-:S13]  /*0b30*/  ISETP.NE.AND.EX P1, PT, RZ, UR5, PT, P1 ;  /* 0x00000005ff007c0c */ /* 0x000fda000bf25310 */
[----:B------:R-:W-:Y:S05]  /*0b40*/  @!P1 BRA `(.L_x_6) ;  /* 0x00000000001c9947 */ /* 0x000fea0003800000 */
[----:B------:R-:W0:Y:S02]  /*0b50*/  LDC.64 R2, c[0x0][0x698] ;  /* 0x0001a600ff027b82 */ /* 0x000e240000000a00 */
[----:B0-----:R-:W2:Y:S02]  /*0b60*/  LDG.E.64 R2, desc[UR18][R2.64] ;  /* 0x0000001202027981 */ /* 0x001ea4000c1e1b00 */
[----:B--2---:R-:W-:-:S04]  /*0b70*/  ISETP.NE.U32.AND P1, PT, R2, RZ, PT ;  /* 0x000000ff0200720c */ /* 0x004fc80003f25070 */
[----:B------:R-:W-:-:S13]  /*0b80*/  ISETP.NE.AND.EX P1, PT, R3, RZ, PT, P1 ;  /* 0x000000ff0300720c */ /* 0x000fda0003f25310 */
[----:B------:R-:W-:Y:S05]  /*0b90*/  @!P1 BRA `(.L_x_6) ;  /* 0x0000000000089947 */ /* 0x000fea0003800000 */
[----:B------:R0:W5:Y:S01]  /*0ba0*/  LD.E R13, desc[UR18][R2.64] ;  /* 0x00000012020d7980 */ /* 0x000162000c101900 */
[----:B------:R-:W-:Y:S05]  /*0bb0*/  BRA `(.L_x_7) ;  /* 0x0000000000207947 */ /* 0x000fea0003800000 */
.L_x_6:
[----:B------:R-:W-:Y:S02]  /*0bc0*/  ULDC.64 UR4, c[0x0][0x688] ;  /* 0x0001a20000047ab9 */ /* 0x000fe40000000a00 */
[----:B------:R-:W-:-:S04]  /*0bd0*/  ISETP.NE.U32.AND P1, PT, RZ, UR4, PT ;  /* 0x00000004ff007c0c */ /* 0x000fc8000bf25070 */
[----:B------:R-:W-:-:S13]  /*0be0*/  ISETP.NE.AND.EX P1, PT, RZ, UR5, PT, P1 ;  /* 0x00000005ff007c0c */ /* 0x000fda000bf25310 */
[----:B------:R-:W-:Y:S05]  /*0bf0*/  @!P1 BRA `(.L_x_8) ;  /* 0x00000000000c9947 */ /* 0x000fea0003800000 */
[----:B------:R-:W0:Y:S02]  /*0c00*/  LDC.64 R2, c[0x0][0x688] ;  /* 0x0001a200ff027b82 */ /* 0x000e240000000a00 */
[----:B0-----:R1:W5:Y:S01]  /*0c10*/  LDG.E R13, desc[UR18][R2.64] ;  /* 0x00000012020d7981 */ /* 0x001362000c1e1900 */
[----:B------:R-:W-:Y:S05]  /*0c20*/  BRA `(.L_x_7) ;  /* 0x0000000000047947 */ /* 0x000fea0003800000 */
.L_x_8:
[----:B------:R-:W2:Y:S02]  /*0c30*/  LDC R13, c[0x0][0x680] ;  /* 0x0001a000ff0d7b82 */ /* 0x000ea40000000800 */
.L_x_7:
[----:B------:R-:W-:Y:S02]  /*0c40*/  ULDC.64 UR4, c[0x0][0x6a0] ;  /* 0x0001a80000047ab9 */ /* 0x000fe40000000a00 */
[----:B------:R-:W-:-:S04]  /*0c50*/  ISETP.NE.U32.AND P1, PT, RZ, UR4, PT ;  /* 0x00000004ff007c0c */ /* 0x000fc8000bf25070 */
[----:B------:R-:W-:-:S13]  /*0c60*/  ISETP.NE.AND.EX P1, PT, RZ, UR5, PT, P1 ;  /* 0x00000005ff007c0c */ /* 0x000fda000bf25310 */
[----:B------:R-:W-:Y:S05]  /*0c70*/  @!P1 BRA `(.L_x_9) ;  /* 0x00000000001c9947 */ /* 0x000fea0003800000 */
[----:B01----:R-:W0:Y:S02]  /*0c80*/  LDC.64 R2, c[0x0][0x6a0] ;  /* 0x0001a800ff027b82 */ /* 0x003e240000000a00 */
[----:B0-----:R-:W3:Y:S02]  /*0c90*/  LDG.E.64 R2, desc[UR18][R2.64] ;  /* 0x0000001202027981 */ /* 0x001ee4000c1e1b00 */
[----:B---3--:R-:W-:-:S04]  /*0ca0*/  ISETP.NE.U32.AND P1, PT, R2, RZ, PT ;  /* 0x000000ff0200720c */ /* 0x008fc80003f25070 */
[----:B------:R-:W-:-:S13]  /*0cb0*/  ISETP.NE.AND.EX P1, PT, R3, RZ, PT, P1 ;  /* 0x000000ff0300720c */ /* 0x000fda0003f25310 */
[----:B------:R-:W-:Y:S05]  /*0cc0*/  @!P1 BRA `(.L_x_9) ;  /* 0x0000000000089947 */ /* 0x000fea0003800000 */
[----:B------:R0:W5:Y:S01]  /*0cd0*/  LD.E R14, desc[UR18][R2.64] ;  /* 0x00000012020e7980 */ /* 0x000162000c101900 */
[----:B------:R-:W-:Y:S05]  /*0ce0*/  BRA `(.L_x_10) ;  /* 0x0000000000207947 */ /* 0x000fea0003800000 */
.L_x_9:
[----:B------:R-:W-:Y:S02]  /*0cf0*/  ULDC.64 UR4, c[0x0][0x690] ;  /* 0x0001a40000047ab9 */ /* 0x000fe40000000a00 */
[----:B------:R-:W-:-:S04]  /*0d00*/  ISETP.NE.U32.AND P1, PT, RZ, UR4, PT ;  /* 0x00000004ff007c0c */ /* 0x000fc8000bf25070 */
[----:B------:R-:W-:-:S13]  /*0d10*/  ISETP.NE.AND.EX P1, PT, RZ, UR5, PT, P1 ;  /* 0x00000005ff007c0c */ /* 0x000fda000bf25310 */
[----:B------:R-:W-:Y:S05]  /*0d20*/  @!P1 BRA `(.L_x_11) ;  /* 0x00000000000c9947 */ /* 0x000fea0003800000 */
[----:B------:R-:W3:Y:S02]  /*0d30*/  LDC.64 R14, c[0x0][0x690] ;  /* 0x0001a400ff0e7b82 */ /* 0x000ee40000000a00 */
[----:B---3--:R3:W5:Y:S01]  /*0d40*/  LDG.E R14, desc[UR18][R14.64] ;  /* 0x000000120e0e7981 */ /* 0x008762000c1e1900 */
[----:B------:R-:W-:Y:S05]  /*0d50*/  BRA `(.L_x_10) ;  /* 0x0000000000047947 */ /* 0x000fea0003800000 */
.L_x_11:
[----:B------:R-:W4:Y:S02]  /*0d60*/  LDC R14, c[0x0][0x684] ;  /* 0x0001a100ff0e7b82 */ /* 0x000f240000000800 */
.L_x_10:
[----:B------:R-:W1:Y:S01]  /*0d70*/  LDC R0, c[0x0][0x75c] ;  /* 0x0001d700ff007b82 */ /* 0x000e620000000800 */
[----:B------:R-:W-:Y:S01]  /*0d80*/  ULDC UR8, c[0x0][0x604] ;  /* 0x0001810000087ab9 */ /* 0x000fe20000000800 */
[----:B------:R-:W-:Y:S01]  /*0d90*/  ISETP.NE.AND P1, PT, R5, 0x2, PT ;  /* 0x000000020500780c */ /* 0x000fe20003f25270 */
[----:B------:R-:W-:Y:S01]  /*0da0*/  UIADD3 UR8, UR8, 0x1f, URZ ;  /* 0x0000001f08087890 */ /* 0x000fe2000fffe03f */
[----:B------:R-:W-:Y:S01]  /*0db0*/  IMAD.U32 R4, RZ, RZ, UR13 ;  /* 0x0000000dff047e24 */ /* 0x000fe2000f8e00ff */
[----:B------:R-:W-:Y:S01]  /*0dc0*/  UMOV UR5, URZ ;  /* 0x0000003f00057c82 */ /* 0x000fe20008000000 */
[----:B------:R-:W-:Y:S01]  /*0dd0*/  UMOV UR4, URZ ;  /* 0x0000003f00047c82 */ /* 0x000fe20008000000 */
[----:B------:R-:W-:Y:S01]  /*0de0*/  USHF.R.S32.HI UR9, URZ, 0x1f, UR8 ;  /* 0x0000001f3f097899 */ /* 0x000fe20008011408 */
[----:B------:R-:W-:-:S03]  /*0df0*/  ULDC.64 UR10, c[0x0][0x750] ;  /* 0x0001d400000a7ab9 */ /* 0x000fc60000000a00 */
[----:B------:R-:W-:Y:S01]  /*0e00*/  ULEA.HI UR9, UR9, UR8, URZ, 0x5 ;  /* 0x0000000809097291 */ /* 0x000fe2000f8f283f */
[----:B-1----:R-:W-:-:S13]  /*0e10*/  ISETP.NE.AND P4, PT, R0, 0x1, PT ;  /* 0x000000010000780c */ /* 0x002fda0003f85270 */
[----:B0-----:R-:W0:Y:S01]  /*0e20*/  @P4 LDC R3, c[0x0][0x10] ;  /* 0x00000400ff034b82 */ /* 0x001e220000000800 */
[----:B------:R-:W-:Y:S02]  /*0e30*/  @P4 IMAD.MOV.U32 R17, RZ, RZ, RZ ;  /* 0x000000ffff114224 */ /* 0x000fe400078e00ff */
[----:B------:R-:W-:-:S05]  /*0e40*/  @P4 IMAD.MOV.U32 R5, RZ, RZ, RZ ;  /* 0x000000ffff054224 */ /* 0x000fca00078e00ff */
[----:B------:R-:W1:Y:S01]  /*0e50*/  @!P4 LDC R9, c[0x0][0xc] ;  /* 0x00000300ff09cb82 */ /* 0x000e620000000800 */
[----:B------:R-:W-:Y:S01]  /*0e60*/  ULDC UR6, c[0x0][0xc] ;  /* 0x0000030000067ab9 */ /* 0x000fe20000000800 */
[----:B------:R-:W-:Y:S02]  /*0e70*/  ULDC UR7, c[0x0][0x10] ;  /* 0x0000040000077ab9 */ /* 0x000fe40000000800 */
[----:B------:R-:W-:-:S04]  /*0e80*/  UIMAD.WIDE.U32 UR6, UR6, UR7, URZ ;  /* 0x00000007060672a5 */ /* 0x000fc8000f8e003f */
[----:B------:R-:W3:Y:S01]  /*0e90*/  LDC R8, c[0x0][0x14] ;  /* 0x00000500ff087b82 */ /* 0x000ee20000000800 */
[----:B0-----:R-:W-:-:S04]  /*0ea0*/  @P4 IMAD.WIDE.U32 R2, R3, UR13, R16 ;  /* 0x0000000d03024c25 */ /* 0x001fc8000f8e0010 */
[----:B------:R-:W-:Y:S02]  /*0eb0*/  @P4 IMAD.IADD R3, R3, 0x1, R5 ;  /* 0x0000000103034824 */ /* 0x000fe400078e0205 */
[----:B------:R-:W-:Y:S02]  /*0ec0*/  IMAD.MOV.U32 R5, RZ, RZ, RZ ;  /* 0x000000ffff057224 */ /* 0x000fe400078e00ff */
[----:B-1----:R-:W-:-:S04]  /*0ed0*/  @!P4 IMAD.WIDE.U32 R4, R16, R9, R4 ;  /* 0x000000091004c225 */ /* 0x002fc800078e0004 */
[----:B------:R-:W-:Y:S02]  /*0ee0*/  @!P4 IMAD.MOV.U32 R2, RZ, RZ, R4 ;  /* 0x000000ffff02c224 */ /* 0x000fe400078e0004 */
[C---:B---3--:R-:W-:Y:S02]  /*0ef0*/  IMAD R15, R8.reuse, UR7, RZ ;  /* 0x00000007080f7c24 */ /* 0x048fe4000f8e02ff */
[----:B------:R-:W-:Y:S01]  /*0f00*/  IMAD.WIDE.U32 R8, R8, UR6, RZ ;  /* 0x0000000608087c25 */ /* 0x000fe2000f8e00ff */
[----:B------:R-:W-:-:S03]  /*0f10*/  USHF.R.S32.HI UR6, URZ, 0x5, UR9 ;  /* 0x000000053f067899 */ /* 0x000fc60008011409 */
[----:B------:R-:W-:Y:S02]  /*0f20*/  @!P4 IMAD.MOV.U32 R3, RZ, RZ, R5 ;  /* 0x000000ffff03c224 */ /* 0x000fe400078e0005 */
[----:B------:R-:W-:Y:S01]  /*0f30*/  IMAD.IADD R0, R9, 0x1, R15 ;  /* 0x0000000109007824 */ /* 0x000fe200078e020f */
[----:B------:R-:W-:Y:S06]  /*0f40*/  @P1 BRA `(.L_x_12) ;  /* 0x0000000000201947 */ /* 0x000fec0003800000 */
[----:B------:R-:W-:Y:S01]  /*0f50*/  UISETP.GE.U32.AND UP0, UPT, UR6, 0x12, UPT ;  /* 0x000000120600788c */ /* 0x000fe2000bf06070 */
[----:B------:R-:W-:Y:S01]  /*0f60*/  IADD3 R2, P1, R2, R8, RZ ;  /* 0x0000000802027210 */ /* 0x000fe20007f3e0ff */
[----:B------:R-:W-:-:S04]  /*0f70*/  UIMAD.WIDE.U32 UR4, UR6, 0x38e38e39, URZ ;  /* 0x38e38e39060478a5 */ /* 0x000fc8000f8e003f */
[----:B------:R-:W-:Y:S01]  /*0f80*/  USHF.R.U32.HI UR5, URZ, 0x2, UR5 ;  /* 0x000000023f057899 */ /* 0x000fe20008011605 */
[----:B------:R-:W-:Y:S02]  /*0f90*/  IMAD.X R3, R0, 0x1, R3, P1 ;  /* 0x0000000100037824 */ /* 0x000fe400008e0603 */
[----:B------:R-:W-:Y:S02]  /*0fa0*/  UMOV UR4, URZ ;  /* 0x0000003f00047c82 */ /* 0x000fe40008000000 */
[----:B------:R-:W-:Y:S02]  /*0fb0*/  @UP0 ULOP3.LUT UR4, UR5, 0x1, URZ, 0xc0, !UPT ;  /* 0x0000000105040892 */ /* 0x000fe4000f8ec03f */
[----:B------:R-:W-:-:S12]  /*0fc0*/  UIMAD UR5, UR5, -0x12, UR6 ;  /* 0xffffffee050578a4 */ /* 0x000fd8000f8e0206 */
.L_x_12:
[----:B------:R-:W-:Y:S01]  /*0fd0*/  ISETP.GE.U32.AND P1, PT, R2, UR10, PT ;  /* 0x0000000a02007c0c */ /* 0x000fe2000bf26070 */
[----:B------:R-:W-:Y:S01]  /*0fe0*/  IMAD.MOV.U32 R6, RZ, RZ, -0x1 ;  /* 0xffffffffff067424 */ /* 0x000fe200078e00ff */
[----:B------:R-:W-:Y:S01]  /*0ff0*/  PRMT R15, RZ, 0x7610, R15 ;  /* 0x00007610ff0f7816 */ /* 0x000fe2000000000f */
[----:B------:R-:W-:Y:S01]  /*1000*/  IMAD.MOV.U32 R4, RZ, RZ, -0x1 ;  /* 0xffffffffff047424 */ /* 0x000fe200078e00ff */
[----:B------:R-:W-:Y:S01]  /*1010*/  ISETP.GE.U32.AND.EX P1, PT, R3, UR11, PT, P1 ;  /* 0x0000000b03007c0c */ /* 0x000fe2000bf26110 */
[----:B------:R-:W-:-:S12]  /*1020*/  IMAD.MOV.U32 R5, RZ, RZ, -0x1 ;  /* 0xffffffffff057424 */ /* 0x000fd800078e00ff */
[----:B------:R-:W-:Y:S05]  /*1030*/  @P1 BRA `(.L_x_13) ;  /* 0x0000000400241947 */ /* 0x000fea0003800000 */
[----:B------:R-:W0:Y:S01]  /*1040*/  LDC.64 R28, c[0x0][0x728] ;  /* 0x0001ca00ff1c7b82 */ /* 0x000e220000000a00 */
[----:B------:R-:W-:Y:S02]  /*1050*/  IMAD.MOV.U32 R4, RZ, RZ, R2 ;  /* 0x000000ffff047224 */ /* 0x000fe400078e0002 */
[----:B------:R-:W-:-:S05]  /*1060*/  IMAD.MOV.U32 R5, RZ, RZ, R3 ;  /* 0x000000ffff057224 */ /* 0x000fca00078e0003 */
[----:B------:R-:W1:Y:S08]  /*1070*/  LDC R6, c[0x0][0x730] ;  /* 0x0001cc00ff067b82 */ /* 0x000e700000000800 */
[----:B------:R-:W3:Y:S01]  /*1080*/  LDC.64 R30, c[0x0][0x720] ;  /* 0x0001c800ff1e7b82 */ /* 0x000ee20000000a00 */
[----:B0-----:R-:W-:-:S04]  /*1090*/  ISETP.NE.U32.AND P1, PT, R28, RZ, PT ;  /* 0x000000ff1c00720c */ /* 0x001fc80003f25070 */
[----:B------:R-:W-:-:S13]  /*10a0*/  ISETP.NE.AND.EX P1, PT, R29, RZ, PT, P1 ;  /* 0x000000ff1d00720c */ /* 0x000fda0003f25310 */
[----:B-1-3--:R-:W-:Y:S05]  /*10b0*/  @!P1 BRA `(.L_x_14) ;  /* 0x0000000000289947 */ /* 0x00afea0003800000 */
[----:B------:R-:W0:Y:S02]  /*10c0*/  LDC R15, c[0x0][0x734] ;  /* 0x0001cd00ff0f7b82 */ /* 0x000e240000000800 */
[----:B0-----:R-:W-:-:S05]  /*10d0*/  IADD3 R15, P1, R2, R15, RZ ;  /* 0x0000000f020f7210 */ /* 0x001fca0007f3e0ff */
[----:B------:R-:W-:-:S04]  /*10e0*/  IMAD.X R27, RZ, RZ, R3, P1 ;  /* 0x000000ffff1b7224 */ /* 0x000fc800008e0603 */
[----:B------:R-:W-:-:S04]  /*10f0*/  IMAD.WIDE.U32 R4, R27, R28, RZ ;  /* 0x0000001c1b047225 */ /* 0x000fc800078e00ff */
[----:B------:R-:W-:-:S04]  /*1100*/  IMAD.WIDE.U32 R18, P1, R15, R29, R4 ;  /* 0x0000001d0f127225 */ /* 0x000fc80007820004 */
[----:B------:R-:W-:-:S04]  /*1110*/  IMAD.WIDE.U32 R4, R15, R28, RZ ;  /* 0x0000001c0f047225 */ /* 0x000fc800078e00ff */
[----:B------:R-:W-:Y:S01]  /*1120*/  IMAD.X R21, RZ, RZ, RZ, P1 ;  /* 0x000000ffff157224 */ /* 0x000fe200008e06ff */
[----:B------:R-:W-:Y:S01]  /*1130*/  IADD3 RZ, P1, R5, R18, RZ ;  /* 0x0000001205ff7210 */ /* 0x000fe20007f3e0ff */
[----:B------:R-:W-:-:S04]  /*1140*/  IMAD.MOV.U32 R20, RZ, RZ, R19 ;  /* 0x000000ffff147224 */ /* 0x000fc800078e0013 */
[----:B------:R-:W-:-:S08]  /*1150*/  IMAD.WIDE.U32.X R4, R27, R29, R20, P1 ;  /* 0x0000001d1b047225 */ /* 0x000fd000008e0414 */
.L_x_14:
[----:B------:R-:W0:Y:S01]  /*1160*/  LDC.64 R32, c[0x0][0x740] ;  /* 0x0001d000ff207b82 */ /* 0x000e220000000a00 */
[-CC-:B------:R-:W-:Y:S01]  /*1170*/  SHF.R.U64 R37, R4, R6.reuse, R5.reuse ;  /* 0x0000000604257219 */ /* 0x180fe20000001205 */
[----:B------:R-:W-:Y:S01]  /*1180*/  IMAD.MOV.U32 R35, RZ, RZ, 0x1 ;  /* 0x00000001ff237424 */ /* 0x000fe200078e00ff */
[----:B------:R-:W-:Y:S02]  /*1190*/  SHF.R.U32.HI R4, RZ, R6, R5 ;  /* 0x00000006ff047219 */ /* 0x000fe40000011605 */
[----:B------:R-:W-:-:S03]  /*11a0*/  IADD3 R15, P1, RZ, -R37, RZ ;  /* 0x80000025ff0f7210 */ /* 0x000fc60007f3e0ff */
[----:B------:R-:W1:Y:S02]  /*11b0*/  LDC R18, c[0x0][0x718] ;  /* 0x0001c600ff127b82 */ /* 0x000e640000000800 */
[----:B------:R-:W-:-:S04]  /*11c0*/  IMAD.X R5, RZ, RZ, ~R4, P1 ;  /* 0x000000ffff057224 */ /* 0x000fc800008e0e04 */
[-C--:B------:R-:W-:Y:S02]  /*11d0*/  IMAD R6, R5, R30.reuse, RZ ;  /* 0x0000001e05067224 */ /* 0x080fe400078e02ff */
[----:B------:R-:W3:Y:S01]  /*11e0*/  LDC R19, c[0x0][0x708] ;  /* 0x0001c200ff137b82 */ /* 0x000ee20000000800 */
[----:B------:R-:W-:-:S04]  /*11f0*/  IMAD.WIDE.U32 R4, R15, R30, R2 ;  /* 0x0000001e0f047225 */ /* 0x000fc800078e0002 */
[----:B------:R-:W-:-:S03]  /*1200*/  IMAD R15, R15, R31, R6 ;  /* 0x0000001f0f0f7224 */ /* 0x000fc600078e0206 */
[----:B------:R-:W2:Y:S01]  /*1210*/  LDC R28, c[0x0][0x758] ;  /* 0x0001d600ff1c7b82 */ /* 0x000ea20000000800 */
[----:B------:R-:W-:Y:S01]  /*1220*/  IMAD.IADD R5, R5, 0x1, R15 ;  /* 0x0000000105057824 */ /* 0x000fe200078e020f */
[----:B0-----:R-:W-:Y:S01]  /*1230*/  ISETP.NE.U32.AND P1, PT, R32, RZ, PT ;  /* 0x000000ff2000720c */ /* 0x001fe20003f25070 */
[----:B------:R-:W-:-:S03]  /*1240*/  IMAD.MOV.U32 R15, RZ, RZ, -0x1 ;  /* 0xffffffffff0f7424 */ /* 0x000fc600078e00ff */
[----:B------:R-:W-:Y:S02]  /*1250*/  ISETP.NE.AND.EX P1, PT, R33, RZ, PT, P1 ;  /* 0x000000ff2100720c */ /* 0x000fe40003f25310 */
[----:B------:R-:W0:Y:S01]  /*1260*/  LDC R31, c[0x0][0x700] ;  /* 0x0001c000ff1f7b82 */ /* 0x000e220000000800 */
[-CC-:B-1----:R-:W-:Y:S02]  /*1270*/  SHF.R.U64 R29, R4, R18.reuse, R5.reuse ;  /* 0x00000012041d7219 */ /* 0x182fe40000001205 */
[----:B------:R-:W-:-:S05]  /*1280*/  SHF.R.U32.HI R4, RZ, R18, R5 ;  /* 0x00000012ff047219 */ /* 0x000fca0000011605 */
[----:B------:R-:W1:Y:S01]  /*1290*/  LDC R30, c[0x0][0x748] ;  /* 0x0001d200ff1e7b82 */ /* 0x000e620000000800 */
[-CC-:B---3--:R-:W-:Y:S02]  /*12a0*/  SHF.R.U64 R39, R29, R19.reuse, R4.reuse ;  /* 0x000000131d277219 */ /* 0x188fe40000001204 */
[----:B------:R-:W-:-:S05]  /*12b0*/  SHF.R.U32.HI R5, RZ, R19, R4 ;  /* 0x00000013ff057219 */ /* 0x000fca0000011604 */
[----:B------:R-:W3:Y:S01]  /*12c0*/  LDC R34, c[0x0][0x738] ;  /* 0x0001ce00ff227b82 */ /* 0x000ee20000000800 */
[-C--:B--2---:R-:W-:Y:S02]  /*12d0*/  SHF.L.U32 R4, R15, R28.reuse, RZ ;  /* 0x0000001c0f047219 */ /* 0x084fe400000006ff */
[--C-:B------:R-:W-:Y:S02]  /*12e0*/  SHF.R.U64 R38, R39, R28, R5.reuse ;  /* 0x0000001c27267219 */ /* 0x100fe40000001205 */
[----:B------:R-:W-:Y:S02]  /*12f0*/  LOP3.LUT R6, RZ, R4, RZ, 0x33, !PT ;  /* 0x00000004ff067212 */ /* 0x000fe400078e33ff */
[----:B------:R-:W-:Y:S01]  /*1300*/  SHF.R.U32.HI R5, RZ, R28, R5 ;  /* 0x0000001cff057219 */ /* 0x000fe20000011605 */
[----:B------:R-:W2:Y:S01]  /*1310*/  LDC R36, c[0x0][0x710] ;  /* 0x0001c400ff247b82 */ /* 0x000ea20000000800 */
[----:B------:R-:W-:Y:S01]  /*1320*/  IMAD.MOV.U32 R4, RZ, RZ, R38 ;  /* 0x000000ffff047224 */ /* 0x000fe200078e0026 */
[----:B------:R-:W-:Y:S06]  /*1330*/  @!P1 BRA `(.L_x_15) ;  /* 0x0000000000289947 */ /* 0x000fec0003800000 */
[----:B------:R-:W4:Y:S02]  /*1340*/  LDC R15, c[0x0][0x74c] ;  /* 0x0001d300ff0f7b82 */ /* 0x000f240000000800 */
[----:B----4-:R-:W-:-:S05]  /*1350*/  IADD3 R15, P1, R38, R15, RZ ;  /* 0x0000000f260f7210 */ /* 0x010fca0007f3e0ff */
        /* <DEDUP_REMOVED lines=8> */
.L_x_15:
[----:B-1----:R-:W-:Y:S01]  /*13e0*/  SHF.R.U64 R15, R4, R30, R5 ;  /* 0x0000001e040f7219 */ /* 0x002fe20000001205 */
[----:B------:R-:W-:Y:S01]  /*13f0*/  @P4 IMAD R23, R25, R26, R16 ;  /* 0x0000001a19174224 */ /* 0x000fe200078e0210 */
[----:B------:R-:W-:Y:S02]  /*1400*/  SHF.L.U32 R4, R35, R28, RZ ;  /* 0x0000001c23047219 */ /* 0x000fe400000006ff */
[----:B------:R-:W-:Y:S01]  /*1410*/  LOP3.LUT R5, R39, R6, RZ, 0xc0, !PT ;  /* 0x0000000627057212 */ /* 0x000fe200078ec0ff */
[----:B0-----:R-:W-:Y:S02]  /*1420*/  VIADD R6, R31, 0xffffffff ;  /* 0xffffffff1f067836 */ /* 0x001fe40000000000 */
[----:B------:R-:W-:Y:S02]  /*1430*/  IMAD.MOV R17, RZ, RZ, -R15 ;  /* 0x000000ffff117224 */ /* 0x000fe400078e0a0f */
[----:B------:R-:W-:Y:S01]  /*1440*/  IMAD R16, R4, R15, R5 ;  /* 0x0000000f04107224 */ /* 0x000fe200078e0205 */
[----:B------:R-:W-:Y:S01]  /*1450*/  LOP3.LUT R5, R29, R6, RZ, 0xc0, !PT ;  /* 0x000000061d057212 */ /* 0x000fe200078ec0ff */
[----:B---3--:R-:W-:-:S02]  /*1460*/  IMAD R4, R17, R34, R38 ;  /* 0x0000002211047224 */ /* 0x008fc400078e0226 */
[----:B--2---:R-:W-:Y:S02]  /*1470*/  IMAD R6, R16, R36, R23 ;  /* 0x0000002410067224 */ /* 0x004fe400078e0217 */
[----:B------:R-:W-:Y:S02]  /*1480*/  IMAD R5, R4, R31, R5 ;  /* 0x0000001f04057224 */ /* 0x000fe400078e0205 */
[----:B------:R-:W-:-:S03]  /*1490*/  IMAD.MOV.U32 R15, RZ, RZ, 0x1 ;  /* 0x00000001ff0f7424 */ /* 0x000fc600078e00ff */
[----:B------:R-:W-:Y:S02]  /*14a0*/  SEL R4, R5, R6, !P4 ;  /* 0x0000000605047207 */ /* 0x000fe40006000000 */
[----:B------:R-:W-:Y:S01]  /*14b0*/  SEL R6, R6, R5, !P4 ;  /* 0x0000000506067207 */ /* 0x000fe20006000000 */
[----:B------:R-:W-:-:S07]  /*14c0*/  IMAD.MOV.U32 R5, RZ, RZ, R37 ;  /* 0x000000ffff057224 */ /* 0x000fce00078e0025 */
.L_x_13:
[----:B------:R-:W-:Y:S05]  /*14d0*/  @!P3 BRA `(.L_x_16) ;  /* 0x00000000000cb947 */ /* 0x000fea0003800000 */
[----:B------:R-:W-:Y:S01]  /*14e0*/  UCGABAR_WAIT ;  /* 0x0000000000007dc7 */ /* 0x000fe20008000000 */
[----:B------:R-:W-:Y:S01]  /*14f0*/  CCTL.IVALL ;  /* 0x00000000ff00798f */ /* 0x000fe20002000000 */
[----:B------:R-:W-:Y:S05]  /*1500*/  BRA `(.L_x_17) ;  /* 0x0000000000047947 */ /* 0x000fea0003800000 */
.L_x_16:
[----:B------:R-:W-:Y:S06]  /*1510*/  BAR.SYNC.DEFER_BLOCKING 0x0 ;  /* 0x0000000000007b1d */ /* 0x000fec0000010000 */
.L_x_17:
[----:B------:R-:W-:Y:S05]  /*1520*/  @!P2 BRA `(.L_x_18) ;  /* 0x0000003400c4a947 */ /* 0x000fea0003800000 */
[----:B------:R-:W-:-:S13]  /*1530*/  ISETP.GT.U32.AND P1, PT, R40, 0x1, PT ;  /* 0x000000012800780c */ /* 0x000fda0003f24070 */
[----:B------:R-:W-:Y:S05]  /*1540*/  @P1 EXIT ;  /* 0x000000000000194d */ /* 0x000fea0003800000 */
.L_x_19:
[----:B------:R-:W-:-:S08]  /*1550*/  NOP ;  /* 0x0000000000007918 */ /* 0x000fd00000000000 */
[----:B------:R-:W0:Y:S02]  /*1560*/  USETMAXREG.TRY_ALLOC.CTAPOOL UP0, 0xe8 ;  /* 0x000000e8000079c8 */ /* 0x000e240008000600 */
[----:B0-----:R-:W-:-:S13]  /*1570*/  PLOP3.LUT P1, PT, PT, PT, UP0, 0x80, 0x0 ;  /* 0x000000000000781c */ /* 0x001fda0003f2f008 */
[----:B------:R-:W-:Y:S05]  /*1580*/  @!P1 BRA `(.L_x_19) ;  /* 0xfffffffc00f09947 */ /* 0x000fea000383ffff */
[----:B------:R-:W-:-:S13]  /*1590*/  LOP3.LUT P1, RZ, R15, 0xff, RZ, 0xc0, !PT ;  /* 0x000000ff0fff7812 */ /* 0x000fda000782c0ff */
[----:B------:R-:W-:Y:S05]  /*15a0*/  @!P1 EXIT ;  /* 0x000000000000994d */ /* 0x000fea0003800000 */
[CC--:B------:R-:W-:Y:S01]  /*15b0*/  LEA.HI R15, R24.reuse, R11.reuse, RZ, 0x2 ;  /* 0x0000000b180f7211 */ /* 0x0c0fe200078f10ff */
[----:B------:R-:W0:Y:S01]  /*15c0*/  S2UR UR8, SR_CgaCtaId ;  /* 0x00000000000879c3 */ /* 0x000e220000008800 */
[----:B------:R-:W-:Y:S01]  /*15d0*/  LEA.HI R24, R24, R11, RZ, 0x5 ;  /* 0x0000000b18187211 */ /* 0x000fe200078f28ff */
[----:B------:R-:W-:Y:S01]  /*15e0*/  UMOV UR7, 0x400 ;  /* 0x0000040000077882 */ /* 0x000fe20000000000 */
[--C-:B------:R-:W-:Y:S01]  /*15f0*/  SHF.R.S32.HI R10, RZ, 0x2, R15.reuse ;  /* 0x00000002ff0a7819 */ /* 0x100fe2000001140f */
[----:B------:R-:W-:Y:S01]  /*1600*/  UIADD3 UR9, UR12, -0x1, URZ ;  /* 0xffffffff0c097890 */ /* 0x000fe2000fffe03f */
[----:B------:R-:W-:Y:S01]  /*1610*/  SHF.R.S32.HI R17, RZ, 0x1f, R15 ;  /* 0x0000001fff117819 */ /* 0x000fe2000001140f */
[----:B------:R-:W-:Y:S01]  /*1620*/  ULDC UR15, c[0x0][0x284] ;  /* 0x0000a100000f7ab9 */ /* 0x000fe20000000800 */
[----:B------:R-:W-:Y:S01]  /*1630*/  SHF.R.S32.HI R24, RZ, 0x5, R24 ;  /* 0x00000005ff187819 */ /* 0x000fe20000011418 */
[----:B------:R-:W-:Y:S01]  /*1640*/  UISETP.NE.AND UP0, UPT, UR9, URZ, UPT ;  /* 0x0000003f0900728c */ /* 0x000fe2000bf05270 */
[----:B------:R-:W-:Y:S01]  /*1650*/  LEA.HI R17, R17, R10, RZ, 0x3 ;  /* 0x0000000a11117211 */ /* 0x000fe200078f18ff */
[----:B------:R-:W-:Y:S01]  /*1660*/  USHF.L.U32 UR20, UR6, 0x1, URZ ;  /* 0x0000000106147899 */ /* 0x000fe2000800063f */
[----:B------:R-:W-:Y:S01]  /*1670*/  LOP3.LUT R16, R15, 0xfffffffc, RZ, 0xc0, !PT ;  /* 0xfffffffc0f107812 */ /* 0x000fe200078ec0ff */
[----:B------:R-:W-:Y:S01]  /*1680*/  USEL UR11, URZ, 0x1, UP0 ;  /* 0x000000013f0b7887 */ /* 0x000fe20008000000 */
[----:B------:R-:W-:-:S02]  /*1690*/  LOP3.LUT R17, R17, 0xfffffff8, RZ, 0xc0, !PT ;  /* 0xfffffff811117812 */ /* 0x000fc400078ec0ff */
[----:B------:R-:W-:Y:S01]  /*16a0*/  LOP3.LUT R66, R7, 0x1, RZ, 0xfc, !PT ;  /* 0x0000000107427812 */ /* 0x000fe200078efcff */
[C---:B------:R-:W-:Y:S01]  /*16b0*/  IMAD.IADD R15, R11.reuse, 0x1, -R16 ;  /* 0x000000010b0f7824 */ /* 0x040fe200078e0a10 */
[----:B------:R-:W-:Y:S01]  /*16c0*/  VIMNMX R16, RZ, UR6, PT ;  /* 0x00000006ff107c48 */ /* 0x000fe2000bfe0100 */
[----:B------:R-:W-:Y:S01]  /*16d0*/  IMAD.IADD R17, R10, 0x1, -R17 ;  /* 0x000000010a117824 */ /* 0x000fe200078e0a11 */
[C---:B------:R-:W-:Y:S01]  /*16e0*/  LEA.HI R10, R11.reuse, R11, RZ, 0x1 ;  /* 0x0000000b0b0a7211 */ /* 0x040fe200078f08ff */
[----:B------:R-:W-:Y:S01]  /*16f0*/  IMAD.U32 R67, RZ, RZ, UR11 ;  /* 0x0000000bff437e24 */ /* 0x000fe2000f8e00ff */
[----:B------:R-:W-:Y:S01]  /*1700*/  IADD3 R16, -R16, UR6, RZ ;  /* 0x0000000610107c10 */ /* 0x000fe2000fffe1ff */
[----:B------:R-:W-:Y:S01]  /*1710*/  IMAD R18, R24, -0x10, -R17 ;  /* 0xfffffff018127824 */ /* 0x000fe200078e0a11 */
[----:B------:R-:W-:Y:S01]  /*1720*/  LOP3.LUT R10, R10, 0x7ffffe, RZ, 0xc0, !PT ;  /* 0x007ffffe0a0a7812 */ /* 0x000fe200078ec0ff */
[----:B0-----:R-:W-:Y:S02]  /*1730*/  ULEA UR7, UR8, UR7, 0x18 ;  /* 0x0000000708077291 */ /* 0x001fe4000f8ec03f */
[----:B------:R-:W-:Y:S01]  /*1740*/  USHF.L.U32 UR8, UR9, 0x3, URZ ;  /* 0x0000000309087899 */ /* 0x000fe2000800063f */
[----:B------:R-:W-:Y:S01]  /*1750*/  VIADD R18, R18, UR15 ;  /* 0x0000000f12127c36 */ /* 0x000fe20008000000 */
[----:B------:R-:W-:Y:S01]  /*1760*/  UIADD3 UR9, UR7, 0x12200, URZ ;  /* 0x0001220007097890 */ /* 0x000fe2000fffe03f */
[----:B------:R-:W-:Y:S01]  /*1770*/  IMAD.IADD R10, R11, 0x1, -R10 ;  /* 0x000000010b0a7824 */ /* 0x000fe200078e0a0a */
[----:B------:R-:W-:-:S02]  /*1780*/  UIADD3 UR10, UR7, 0x200, URZ ;  /* 0x00000200070a7890 */ /* 0x000fc4000fffe03f */
[----:B------:R-:W-:Y:S01]  /*1790*/  USHF.R.U32.HI UR9, URZ, 0x4, UR9 ;  /* 0x000000043f097899 */ /* 0x000fe20008011609 */
[----:B------:R-:W-:Y:S01]  /*17a0*/  IMAD R10, R24, 0x2, R10 ;  /* 0x00000002180a7824 */ /* 0x000fe200078e020a */
[----:B------:R-:W-:Y:S02]  /*17b0*/  USHF.R.U32.HI UR10, URZ, 0x4, UR10 ;  /* 0x000000043f0a7899 */ /* 0x000fe4000801160a */
[----:B------:R-:W-:Y:S01]  /*17c0*/  UIADD3 UR21, UR7, 0x130, URZ ;  /* 0x0000013007157890 */ /* 0x000fe2000fffe03f */
[--C-:B------:R-:W-:Y:S01]  /*17d0*/  IMAD R11, R10, 0x8, R17.reuse ;  /* 0x000000080a0b7824 */ /* 0x100fe200078e0211 */
[----:B------:R-:W-:Y:S01]  /*17e0*/  ULOP3.LUT UR8, UR8, 0x8, URZ, 0xc0, !UPT ;  /* 0x0000000808087892 */ /* 0x000fe2000f8ec03f */
[----:B------:R-:W-:Y:S01]  /*17f0*/  IMAD R10, R24, 0x10, R17 ;  /* 0x00000010180a7824 */ /* 0x000fe200078e0211 */
[----:B------:R-:W-:Y:S01]  /*1800*/  ULOP3.LUT UR9, UR9, 0x3fff, URZ, 0xc0, !UPT ;  /* 0x00003fff09097892 */ /* 0x000fe2000f8ec03f */
[----:B------:R-:W-:Y:S01]  /*1810*/  IMAD.SHL.U32 R17, R11, 0x40, RZ ;  /* 0x000000400b117824 */ /* 0x000fe200078e00ff */
[----:B------:R-:W-:-:S02]  /*1820*/  ULOP3.LUT UR10, UR10, 0x3fff, URZ, 0xc0, !UPT ;  /* 0x00003fff0a0a7892 */ /* 0x000fc4000f8ec03f */
[----:B------:R-:W-:Y:S01]  /*1830*/  SHF.R.S32.HI R11, RZ, 0x1f, R10 ;  /* 0x0000001fff0b7819 */ /* 0x000fe2000001140a */
[----:B------:R-:W-:Y:S02]  /*1840*/  ULEA UR12, UR12, UR21, 0x3 ;  /* 0x000000150c0c7291 */ /* 0x000fe4000f8e183f */
[----:B------:R-:W-:Y:S02]  /*1850*/  ULOP3.LUT UR22, UR8, 0x8, URZ, 0x3c, !UPT ;  /* 0x0000000808167892 */ /* 0x000fe4000f8e3c3f */
[----:B------:R-:W-:Y:S02]  /*1860*/  ULOP3.LUT UR13, UR8, 0x18, URZ, 0x3c, !UPT ;  /* 0x00000018080d7892 */ /* 0x000fe4000f8e3c3f */
[----:B------:R-:W-:Y:S02]  /*1870*/  ULOP3.LUT UR14, UR9, 0x10000, URZ, 0xfc, !UPT ;  /* 0x00010000090e7892 */ /* 0x000fe4000f8efc3f */
[----:B------:R-:W-:-:S12]  /*1880*/  ULOP3.LUT UR17, UR10, 0x10000, URZ, 0xfc, !UPT ;  /* 0x000100000a117892 */ /* 0x000fd8000f8efc3f */
.L_x_94:
[----:B------:R-:W-:Y:S01]  /*1890*/  SHF.L.U32 R19, R67, 0x1f, RZ ;  /* 0x0000001f43137819 */ /* 0x000fe200000006ff */
[----:B------:R-:W-:Y:S01]  /*18a0*/  IMAD.MOV.U32 R55, RZ, RZ, RZ ;  /* 0x000000ffff377224 */ /* 0x000fe200078e00ff */
[----:B------:R-:W-:Y:S02]  /*18b0*/  ISETP.GE.AND P2, PT, R16, 0x1, PT ;  /* 0x000000011000780c */ /* 0x000fe40003f46270 */
[----:B------:R-:W0:Y:S02]  /*18c0*/  SYNCS.PHASECHK.TRANS64.TRYWAIT P1, [UR12+-0x8], R19 ;  /* 0xfffff813ff0075a7 */ /* 0x000e24000802014c */
[----:B012345:R-:W-:Y:S09]  /*18d0*/  @!P1 BRA `(.L_x_20) ;  /* 0x0000004c00189947 */ /* 0x03fff20003800000 */
.L_x_130:
[----:B------:R-:W-:Y:S02]  /*18e0*/  CS2R R24, SRZ ;  /* 0x0000000000187805 */ /* 0x000fe4000001ff00 */
[----:B------:R-:W-:Y:S02]  /*18f0*/  CS2R R26, SRZ ;  /* 0x00000000001a7805 */ /* 0x000fe4000001ff00 */
[----:B------:R-:W-:Y:S02]  /*1900*/  CS2R R28, SRZ ;  /* 0x00000000001c7805 */ /* 0x000fe4000001ff00 */
[----:B------:R-:W-:Y:S02]  /*1910*/  CS2R R30, SRZ ;  /* 0x00000000001e7805 */ /* 0x000fe4000001ff00 */
[----:B------:R-:W-:Y:S02]  /*1920*/  CS2R R32, SRZ ;  /* 0x0000000000207805 */ /* 0x000fe4000001ff00 */
[----:B------:R-:W-:-:S02]  /*1930*/  CS2R R34, SRZ ;  /* 0x0000000000227805 */ /* 0x000fc4000001ff00 */
        /* <DEDUP_REMOVED lines=8> */
[----:B------:R-:W-:Y:S01]  /*19c0*/  CS2R R52, SRZ ;  /* 0x0000000000347805 */ /* 0x000fe2000001ff00 */
[----:B------:R-:W-:Y:S01]  /*19d0*/  IMAD.MOV.U32 R54, RZ, RZ, RZ ;  /* 0x000000ffff367224 */ /* 0x000fe200078e00ff */
[----:B------:R-:W-:Y:S06]  /*19e0*/  @!P2 BRA `(.L_x_21) ;  /* 0x0000000000d4a947 */ /* 0x000fec0003800000 */
[----:B0-----:R-:W-:Y:S01]  /*19f0*/  IMAD.MOV.U32 R19, RZ, RZ, R16 ;  /* 0x000000ffff137224 */ /* 0x001fe200078e0010 */
[----:B------:R-:W-:Y:S01]  /*1a00*/  UPLOP3.LUT UP0, UPT, UPT, UPT, UPT, 0x40, 0x0 ;  /* 0x000000000000789c */ /* 0x000fe20003f0e870 */
[----:B------:R-:W-:Y:S01]  /*1a10*/  IMAD.U32 R23, RZ, RZ, UR4 ;  /* 0x00000004ff177e24 */ /* 0x000fe2000f8e00ff */
[----:B------:R-:W-:Y:S01]  /*1a20*/  UMOV UR15, UR5 ;  /* 0x00000005000f7c82 */ /* 0x000fe20008000000 */
[----:B------:R-:W-:-:S08]  /*1a30*/  IMAD.U32 R20, RZ, RZ, UR5 ;  /* 0x00000005ff147e24 */ /* 0x000fd0000f8e00ff */
.L_x_28:
[----:B------:R-:W-:-:S13]  /*1a40*/  ISETP.NE.AND P2, PT, R66, 0x3, PT ;  /* 0x000000034200780c */ /* 0x000fda0003f45270 */
[----:B0-----:R-:W-:Y:S05]  /*1a50*/  @!P2 BRA `(.L_x_22) ;  /* 0x000000000004a947 */ /* 0x001fea0003800000 */
[----:B------:R-:W-:Y:S01]  /*1a60*/  BPT.TRAP 0x1 ;  /* 0x000000040000795c */ /* 0x000fe20000300000 */
.L_x_22:
[----:B------:R-:W-:Y:S01]  /*1a70*/  ULEA UR8, UR15, UR7, 0x3 ;  /* 0x000000070f087291 */ /* 0x000fe2000f8e183f */
[----:B------:R-:W-:-:S08]  /*1a80*/  SHF.L.U32 R21, R23, 0x1f, RZ ;  /* 0x0000001f17157819 */ /* 0x000fd000000006ff */
[----:B------:R0:W1:Y:S01]  /*1a90*/  SYNCS.PHASECHK.TRANS64.TRYWAIT P1, [UR8], R21 ;  /* 0x00000015ff0075a7 */ /* 0x0000620008020148 */
[----:B------:R-:W-:Y:S05]  /*1aa0*/  @!P2 BRA `(.L_x_23) ;  /* 0x000000000004a947 */ /* 0x000fea0003800000 */
[----:B------:R-:W-:Y:S01]  /*1ab0*/  BPT.TRAP 0x1 ;  /* 0x000000040000795c */ /* 0x000fe20000300000 */
.L_x_23:
[----:B-1----:R-:W-:Y:S05]  /*1ac0*/  @P1 BRA `(.L_x_24) ;  /* 0x0000000000081947 */ /* 0x002fea0003800000 */
[----:B------:R-:W1:Y:S02]  /*1ad0*/  SYNCS.PHASECHK.TRANS64.TRYWAIT P1, [UR8], R21 ;  /* 0x00000015ff0075a7 */ /* 0x000e640008020148 */
[----:B-1----:R-:W-:Y:S05]  /*1ae0*/  @!P1 BRA `(.L_x_25) ;  /* 0x0000004800ac9947 */ /* 0x002fea0003800000 */
.L_x_24:
[----:B------:R-:W-:Y:S02]  /*1af0*/  USHF.L.U32 UR8, UR15, 0x9, URZ ;  /* 0x000000090f087899 */ /* 0x000fe4000800063f */
[----:B------:R-:W-:Y:S02]  /*1b00*/  ULEA UR16, UR15, UR17, 0x8 ;  /* 0x000000110f107291 */ /* 0x000fe4000f8e403f */
[----:B------:R-:W-:Y:S02]  /*1b10*/  UIADD3 UR10, UR8, UR14, URZ ;  /* 0x0000000e080a7290 */ /* 0x000fe4000fffe03f */
[----:B01----:R-:W-:Y:S01]  /*1b20*/  LEA.HI.SX32 R21, R17, UR8, 0x1d ;  /* 0x0000000811157c11 */ /* 0x003fe2000f8feaff */
[----:B------:R-:W-:Y:S01]  /*1b30*/  UMOV UR9, 0x80000020 ;  /* 0x8000002000097882 */ /* 0x000fe20000000000 */
[----:B------:R-:W-:Y:S01]  /*1b40*/  UMOV UR11, 0x40000040 ;  /* 0x40000040000b7882 */ /* 0x000fe20000000000 */
[----:B------:R-:W-:Y:S02]  /*1b50*/  UMOV UR8, UR16 ;  /* 0x0000001000087c82 */ /* 0x000fe40008000000 */
[----:B------:R-:W0:Y:S02]  /*1b60*/  LDS.64 R56, [R21+UR7+0x36200] ;  /* 0x0362000715387984 */ /* 0x000e240008000a00 */
[----:B0-----:R-:W-:-:S06]  /*1b70*/  WARPGROUP.ARRIVE ;  /* 0x00000000000079c5 */ /* 0x001fcc0000000000 */
[----:B------:R-:W-:Y:S01]  /*1b80*/  HGMMA.SP.64x64x32.F32.BF16 R24, gdesc[UR8], R24, UP0, R56, 0x0 ;  /* 0x08e03800081879f0 */ /* 0x000fe2000bf01a18 */
[----:B------:R-:W-:Y:S02]  /*1b90*/  UIADD3 UR8, UR16, 0x2, URZ ;  /* 0x0000000210087890 */ /* 0x000fe4000fffe03f */
[----:B------:R-:W-:Y:S01]  /*1ba0*/  UIADD3 UR10, UR10, 0x4, URZ ;  /* 0x000000040a0a7890 */ /* 0x000fe2000fffe03f */
[----:B------:R-:W-:Y:S01]  /*1bb0*/  UMOV UR9, 0x80000020 ;  /* 0x8000002000097882 */ /* 0x000fe20000000000 */
[----:B------:R-:W-:-:S07]  /*1bc0*/  UMOV UR11, 0x40000040 ;  /* 0x40000040000b7882 */ /* 0x000fce0000000000 */
[----:B------:R-:W-:Y:S03]  /*1bd0*/  HGMMA.SP.64x64x32.F32.BF16 R24, gdesc[UR8], R24, R57, 0x0, gsb0 ;  /* 0x08e03900081879f0 */ /* 0x000fe60008001a18 */
[----:B------:R-:W-:Y:S02]  /*1be0*/  WARPGROUP.DEPBAR.LE gsb0, 0x0 ;  /* 0x00008000000079c5 */ /* 0x000fe40000010000 */
[----:B------:R-:W-:Y:S05]  /*1bf0*/  @!P2 BRA `(.L_x_26) ;  /* 0x000000000004a947 */ /* 0x000fea0003800000 */
[----:B------:R-:W-:Y:S01]  /*1c00*/  BPT.TRAP 0x1 ;  /* 0x000000040000795c */ /* 0x000fe20000300000 */
.L_x_26:
[----:B------:R-:W-:Y:S02]  /*1c10*/  @P0 LEA R21, R20, UR7, 0x3 ;  /* 0x0000000714150c11 */ /* 0x000fe4000f8e18ff */
[----:B------:R-:W-:-:S03]  /*1c20*/  ISETP.GT.U32.AND P1, PT, R7, 0x1, PT ;  /* 0x000000010700780c */ /* 0x000fc60003f24070 */
[----:B------:R-:W-:-:S05]  /*1c30*/  @P0 VIADD R21, R21, 0x90 ;  /* 0x0000009015150836 */ /* 0x000fca0000000000 */
[----:B------:R-:W-:-:S04]  /*1c40*/  @P0 PRMT R21, R12, 0x654, R21 ;  /* 0x000006540c150816 */ /* 0x000fc80000000015 */
[----:B------:R0:W-:Y:S01]  /*1c50*/  @P0 SYNCS.ARRIVE.TRANS64.RED.A1T0 RZ, [R21+URZ], RZ ;  /* 0x000000ff15ff09a7 */ /* 0x0001e2000810043f */
[----:B------:R-:W-:Y:S05]  /*1c60*/  @P1 BRA `(.L_x_27) ;  /* 0x0000000000041947 */ /* 0x000fea0003800000 */
[----:B------:R-:W-:Y:S01]  /*1c70*/  BPT.TRAP 0x1 ;  /* 0x000000040000795c */ /* 0x000fe20000300000 */
.L_x_27:
[----:B------:R-:W-:Y:S01]  /*1c80*/  UIADD3 UR15, UR15, 0x1, URZ ;  /* 0x000000010f0f7890 */ /* 0x000fe2000fffe03f */
[C---:B------:R-:W-:Y:S01]  /*1c90*/  ISETP.GT.AND P2, PT, R19.reuse, 0x1, PT ;  /* 0x000000011300780c */ /* 0x040fe20003f44270 */
[----:B------:R-:W-:Y:S02]  /*1ca0*/  VIADD R20, R20, 0x1 ;  /* 0x0000000114147836 */ /* 0x000fe40000000000 */
[----:B------:R-:W-:Y:S01]  /*1cb0*/  UISETP.NE.AND UP0, UPT, UR15, 0x12, UPT ;  /* 0x000000120f00788c */ /* 0x000fe2000bf05270 */
[----:B------:R-:W-:Y:S02]  /*1cc0*/  VIADD R19, R19, 0xffffffff ;  /* 0xffffffff13137836 */ /* 0x000fe40000000000 */
[C---:B------:R-:W-:Y:S01]  /*1cd0*/  ISETP.NE.AND P1, PT, R20.reuse, 0x12, PT ;  /* 0x000000121400780c */ /* 0x040fe20003f25270 */
[----:B------:R-:W-:Y:S02]  /*1ce0*/  USEL UR8, URZ, 0x1, UP0 ;  /* 0x000000013f087887 */ /* 0x000fe40008000000 */
[----:B------:R-:W-:Y:S01]  /*1cf0*/  USEL UR15, UR15, URZ, UP0 ;  /* 0x0000003f0f0f7287 */ /* 0x000fe20008000000 */
[----:B------:R-:W-:Y:S01]  /*1d00*/  SEL R20, R20, RZ, P1 ;  /* 0x000000ff14147207 */ /* 0x000fe20000800000 */
[----:B------:R-:W-:-:S02]  /*1d10*/  UPLOP3.LUT UP0, UPT, UPT, UPT, UPT, 0x80, 0x0 ;  /* 0x000000000000789c */ /* 0x000fc40003f0f070 */
[----:B------:R-:W-:Y:S01]  /*1d20*/  LOP3.LUT R23, R23, UR8, RZ, 0x3c, !PT ;  /* 0x0000000817177c12 */ /* 0x000fe2000f8e3cff */
[----:B------:R-:W-:Y:S08]  /*1d30*/  @P2 BRA `(.L_x_28) ;  /* 0xfffffffc00402947 */ /* 0x000ff0000383ffff */
.L_x_21:
[----:B0-----:R-:W-:Y:S01]  /*1d40*/  IMAD.U32 R20, RZ, RZ, UR22 ;  /* 0x00000016ff147e24 */ /* 0x001fe2000f8e00ff */
[----:B------:R-:W-:Y:S01]  /*1d50*/  SHF.L.U32 R19, R67, 0x1f, RZ ;  /* 0x0000001f43137819 */ /* 0x000fe200000006ff */
[----:B------:R-:W-:Y:S01]  /*1d60*/  UIADD3 UR5, UR5, UR20, URZ ;  /* 0x0000001405057290 */ /* 0x000fe2000fffe03f */
[----:B------:R-:W0:Y:S01]  /*1d70*/  LDC R56, c[0x0][0x288] ;  /* 0x0000a200ff387b82 */ /* 0x000e220000000800 */
[----:B------:R-:W-:Y:S01]  /*1d80*/  UISETP.GE.U32.AND UP1, UPT, UR20, 0x12, UPT ;  /* 0x000000121400788c */ /* 0x000fe2000bf26070 */
[----:B------:R-:W-:Y:S01]  /*1d90*/  SHF.R.S32.HI R58, RZ, 0x1f, R5 ;  /* 0x0000001fff3a7819 */ /* 0x000fe20000011405 */
[----:B------:R-:W-:Y:S02]  /*1da0*/  UISETP.GT.U32.AND UP0, UPT, UR5, 0x11, UPT ;  /* 0x000000110500788c */ /* 0x000fe4000bf04070 */
[----:B------:R-:W-:Y:S02]  /*1db0*/  UIMAD.WIDE.U32 UR8, UR5, 0x38e38e39, URZ ;  /* 0x38e38e39050878a5 */ /* 0x000fe4000f8e003f */
[----:B------:R-:W-:Y:S01]  /*1dc0*/  UISETP.LT.U32.AND UP0, UPT, UR20, 0x12, UP0 ;  /* 0x000000121400788c */ /* 0x000fe20008701070 */
[----:B------:R1:W-:Y:S01]  /*1dd0*/  SYNCS.ARRIVE.TRANS64.A1T0 RZ, [R20+UR21], RZ ;  /* 0x000000ff14ff79a7 */ /* 0x0003e20008100015 */
[----:B------:R-:W-:-:S02]  /*1de0*/  WARPGROUP.DEPBAR.LE gsb0, 0x0 ;  /* 0x00008000000079c5 */ /* 0x000fc40000010000 */
[----:B------:R-:W-:Y:S02]  /*1df0*/  USEL UR10, URZ, 0x1, !UP0 ;  /* 0x000000013f0a7887 */ /* 0x000fe4000c000000 */
[----:B------:R-:W-:Y:S02]  /*1e00*/  USHF.R.U32.HI UR8, URZ, 0x2, UR9 ;  /* 0x000000023f087899 */ /* 0x000fe40008011609 */
[----:B------:R-:W-:Y:S01]  /*1e10*/  ULOP3.LUT UR4, UR4, UR10, URZ, 0x3c, !UPT ;  /* 0x0000000a04047292 */ /* 0x000fe2000f8e3c3f */
[----:B------:R-:W3:Y:S01]  /*1e20*/  SYNCS.PHASECHK.TRANS64.TRYWAIT P1, [UR12+0x8], R19 ;  /* 0x00000813ff0075a7 */ /* 0x000ee2000802014c */
[----:B------:R-:W-:Y:S02]  /*1e30*/  UIMAD UR5, UR8, -0x12, UR5 ;  /* 0xffffffee080578a4 */ /* 0x000fe4000f8e0205 */
[----:B------:R-:W-:Y:S01]  /*1e40*/  @UP1 ULOP3.LUT UR4, UR4, 0x1, UR8, 0x78, !UPT ;  /* 0x0000000104041892 */ /* 0x000fe2000f8e7808 */
[----:B01-3--:R-:W-:Y:S11]  /*1e50*/  @!P1 BRA `(.L_x_29) ;  /* 0x0000004400e89947 */ /* 0x00bff60003800000 */
.L_x_131:
[----:B------:R-:W-:Y:S01]  /*1e60*/  ULDC.64 UR8, c[0x0][0x6d0] ;  /* 0x0001b40000087ab9 */ /* 0x000fe20000000a00 */
[----:B------:R-:W-:Y:S02]  /*1e70*/  IMAD.SHL.U32 R62, R6, 0x40, RZ ;  /* 0x00000040063e7824 */ /* 0x000fe400078e00ff */
[----:B0-----:R-:W-:Y:S02]  /*1e80*/  IMAD R20, R58, UR8, RZ ;  /* 0x000000083a147c24 */ /* 0x001fe4000f8e02ff */
[C---:B------:R-:W-:Y:S01]  /*1e90*/  IMAD.WIDE.U32 R22, R5.reuse, UR8, R10 ;  /* 0x0000000805167c25 */ /* 0x040fe2000f8e000a */
[----:B------:R-:W-:Y:S01]  /*1ea0*/  ULDC UR8, c[0x0][0x284] ;  /* 0x0000a10000087ab9 */ /* 0x000fe20000000800 */
[----:B------:R-:W-:Y:S02]  /*1eb0*/  SHF.R.S32.HI R63, RZ, 0x1f, R62 ;  /* 0x0000001fff3f7819 */ /* 0x000fe4000001143e */
[----:B------:R-:W-:Y:S01]  /*1ec0*/  IMAD.SHL.U32 R19, R4, 0x40, RZ ;  /* 0x0000004004137824 */ /* 0x000fe200078e00ff */
[C---:B------:R-:W-:Y:S01]  /*1ed0*/  ISETP.GE.AND P1, PT, R62.reuse, UR8, PT ;  /* 0x000000083e007c0c */ /* 0x040fe2000bf26270 */
[----:B------:R-:W-:Y:S01]  /*1ee0*/  IMAD R57, R5, UR9, R20 ;  /* 0x0000000905397c24 */ /* 0x000fe2000f8e0214 */
[----:B------:R-:W-:Y:S01]  /*1ef0*/  IADD3 R22, P2, R62, R22, RZ ;  /* 0x000000163e167210 */ /* 0x000fe20007f5e0ff */
[----:B------:R-:W-:Y:S01]  /*1f00*/  IMAD.WIDE R20, R15, 0x2, RZ ;  /* 0x000000020f147825 */ /* 0x000fe200078e02ff */
[----:B------:R-:W-:-:S02]  /*1f10*/  ISETP.GE.OR P1, PT, R19, R56, P1 ;  /* 0x000000381300720c */ /* 0x000fc40000f26670 */
[----:B------:R-:W-:Y:S01]  /*1f20*/  IADD3.X R23, R63, R23, R57, P2, !PT ;  /* 0x000000173f177210 */ /* 0x000fe200017fe439 */
[----:B------:R-:W-:Y:S02]  /*1f30*/  IMAD R6, R15, -0x2, R56 ;  /* 0xfffffffe0f067824 */ /* 0x000fe400078e0238 */
[----:B------:R-:W-:-:S04]  /*1f40*/  IMAD.WIDE R64, R4, 0x40, R20 ;  /* 0x0000004004407825 */ /* 0x000fc800078e0214 */
[----:B------:R-:W-:-:S04]  /*1f50*/  IMAD.IADD R4, R6, 0x1, -R19 ;  /* 0x0000000106047824 */ /* 0x000fc800078e0a13 */
[----:B------:R-:W-:Y:S05]  /*1f60*/  @P1 BRA `(.L_x_30) ;  /* 0x0000002400901947 */ /* 0x000fea0003800000 */
[----:B------:R-:W0:Y:S01]  /*1f70*/  LDC.64 R74, c[0x0][0x6c8] ;  /* 0x0001b200ff4a7b82 */ /* 0x000e220000000a00 */
[----:B----45:R-:W-:Y:S01]  /*1f80*/  FSETP.NEU.AND P2, PT, R14, RZ, PT ;  /* 0x000000ff0e00720b */ /* 0x030fe20003f4d000 */
[----:B------:R-:W-:Y:S01]  /*1f90*/  IMAD.IADD R68, R18, 0x1, -R62 ;  /* 0x0000000112447824 */ /* 0x000fe200078e0a3e */
[----:B------:R-:W-:Y:S01]  /*1fa0*/  ISETP.GT.AND P1, PT, R4, RZ, PT ;  /* 0x000000ff0400720c */ /* 0x000fe20003f24270 */
[----:B------:R-:W-:Y:S03]  /*1fb0*/  BSSY B0, `(.L_x_30) ;  /* 0x000025f000007945 */ /* 0x000fe60003800000 */
[----:B------:R-:W-:Y:S01]  /*1fc0*/  ISETP.GT.AND P5, PT, R68, RZ, P1 ;  /* 0x000000ff4400720c */ /* 0x000fe20000fa4270 */
[-C--:B0-----:R-:W-:Y:S02]  /*1fd0*/  IMAD R6, R65, R74.reuse, RZ ;  /* 0x0000004a41067224 */ /* 0x081fe400078e02ff */
[----:B------:R-:W-:-:S04]  /*1fe0*/  IMAD.WIDE.U32 R70, R64, R74, R22 ;  /* 0x0000004a40467225 */ /* 0x000fc800078e0016 */
[----:B------:R-:W-:-:S04]  /*1ff0*/  IMAD R19, R64, R75, R6 ;  /* 0x0000004b40137224 */ /* 0x000fc800078e0206 */
[----:B------:R-:W-:Y:S01]  /*2000*/  IMAD.IADD R59, R71, 0x1, R19 ;  /* 0x00000001473b7824 */ /* 0x000fe200078e0213 */
[----:B------:R-:W-:Y:S06]  /*2010*/  @!P2 BRA `(.L_x_31) ;  /* 0x0000001800a4a947 */ /* 0x000fec0003800000 */
[----:B------:R-:W-:Y:S01]  /*2020*/  ULDC.64 UR8, c[0x0][0x6b8] ;  /* 0x0001ae0000087ab9 */ /* 0x000fe20000000a00 */
[----:B------:R-:W-:Y:S01]  /*2030*/  ULDC.64 UR24, c[0x0][0x6b0] ;  /* 0x0001ac0000187ab9 */ /* 0x000fe20000000a00 */
[----:B------:R-:W-:Y:S01]  /*2040*/  IMAD.WIDE.U32 R20, R5, UR8, R10 ;  /* 0x0000000805147c25 */ /* 0x000fe2000f8e000a */
[----:B------:R-:W-:Y:S01]  /*2050*/  ULDC.64 UR26, c[0x0][0x6a8] ;  /* 0x0001aa00001a7ab9 */ /* 0x000fe20000000a00 */
[----:B------:R-:W0:Y:S01]  /*2060*/  LDC.64 R60, c[0x0][0x6b0] ;  /* 0x0001ac00ff3c7b82 */ /* 0x000e220000000a00 */
[----:B------:R-:W-:Y:S01]  /*2070*/  ULDC.64 UR10, c[0x0][0x6c0] ;  /* 0x0001b000000a7ab9 */ /* 0x000fe20000000a00 */
[----:B------:R-:W-:Y:S01]  /*2080*/  IMAD R6, R58, UR8, RZ ;  /* 0x000000083a067c24 */ /* 0x000fe2000f8e02ff */
[----:B------:R-:W-:Y:S01]  /*2090*/  IADD3 R22, P2, R62, R20, RZ ;  /* 0x000000143e167210 */ /* 0x000fe20007f5e0ff */
[----:B------:R-:W-:Y:S02]  /*20a0*/  IMAD R19, R65, UR24, RZ ;  /* 0x0000001841137c24 */ /* 0x000fe4000f8e02ff */
[----:B------:R-:W-:-:S02]  /*20b0*/  IMAD R69, R5, UR9, R6 ;  /* 0x0000000905457c24 */ /* 0x000fc4000f8e0206 */
[----:B------:R-:W-:-:S03]  /*20c0*/  IMAD R65, R64, UR25, R19 ;  /* 0x0000001940417c24 */ /* 0x000fc6000f8e0213 */
[----:B------:R-:W-:-:S03]  /*20d0*/  IADD3.X R23, R63, R21, R69, P2, !PT ;  /* 0x000000153f177210 */ /* 0x000fc600017fe445 */
[----:B------:R-:W-:-:S04]  /*20e0*/  IMAD.WIDE.U32 R20, R64, UR24, R22 ;  /* 0x0000001840147c25 */ /* 0x000fc8000f8e0016 */
[----:B------:R-:W-:Y:S01]  /*20f0*/  IMAD.IADD R19, R21, 0x1, R65 ;  /* 0x0000000115137824 */ /* 0x000fe200078e0241 */
[----:B------:R-:W-:-:S04]  /*2100*/  LEA R56, P2, R20, UR26, 0x2 ;  /* 0x0000001a14387c11 */ /* 0x000fc8000f8410ff */
[----:B------:R-:W-:-:S05]  /*2110*/  LEA.HI.X R57, R20, UR27, R19, 0x2, P2 ;  /* 0x0000001b14397c11 */ /* 0x000fca00090f1413 */
[----:B------:R-:W3:Y:S01]  /*2120*/  @P5 LDG.E.LTC128B R19, desc[UR18][R56.64] ;  /* 0x0000001238135981 */ /* 0x000ee2000c1e1920 */
[----:B0-----:R-:W-:Y:S01]  /*2130*/  IMAD.WIDE.U32 R72, R64, UR24, R60 ;  /* 0x0000001840487c25 */ /* 0x001fe2000f8e003c */
[----:B------:R-:W-:Y:S01]  /*2140*/  LEA R58, P2, R70, UR10, 0x2 ;  /* 0x0000000a463a7c11 */ /* 0x000fe2000f8410ff */
[----:B------:R-:W-:Y:S02]  /*2150*/  BSSY B1, `(.L_x_32) ;  /* 0x0000016000017945 */ /* 0x000fe40003800000 */
[----:B------:R-:W-:Y:S01]  /*2160*/  IMAD.WIDE.U32 R20, R64, UR24, R62 ;  /* 0x0000001840147c25 */ /* 0x000fe2000f8e003e */
[----:B------:R-:W-:Y:S02]  /*2170*/  LEA.HI.X R59, R70, UR11, R59, 0x2, P2 ;  /* 0x0000000b463b7c11 */ /* 0x000fe400090f143b */
[----:B------:R-:W-:Y:S01]  /*2180*/  ISETP.GT.AND P2, PT, R4, 0x1, PT ;  /* 0x000000010400780c */ /* 0x000fe20003f44270 */
[----:B------:R-:W-:Y:S01]  /*2190*/  IMAD.IADD R77, R65, 0x1, R73 ;  /* 0x00000001414d7824 */ /* 0x000fe200078e0249 */
[----:B------:R-:W-:-:S02]  /*21a0*/  IADD3 R20, P3, R10, R20, RZ ;  /* 0x000000140a147210 */ /* 0x000fc40007f7e0ff */
[----:B------:R-:W-:Y:S02]  /*21b0*/  LEA R60, P6, R74, R58, 0x2 ;  /* 0x0000003a4a3c7211 */ /* 0x000fe400078c10ff */
[----:B------:R-:W-:Y:S02]  /*21c0*/  IADD3.X R21, R11, R65, R21, P3, !PT ;  /* 0x000000410b157210 */ /* 0x000fe40001ffe415 */
[----:B------:R-:W-:Y:S01]  /*21d0*/  IADD3 R6, P3, R22, R72, RZ ;  /* 0x0000004816067210 */ /* 0x000fe20007f7e0ff */
[----:B------:R-:W-:-:S04]  /*21e0*/  IMAD.WIDE.U32 R20, R5, UR8, R20 ;  /* 0x0000000805147c25 */ /* 0x000fc8000f8e0014 */
[----:B------:R-:W-:Y:S01]  /*21f0*/  IMAD.X R23, R77, 0x1, R23, P3 ;  /* 0x000000014d177824 */ /* 0x000fe200018e0617 */
[----:B------:R-:W-:Y:S01]  /*2200*/  LEA R22, P3, R6, UR26, 0x2 ;  /* 0x0000001a06167c11 */ /* 0x000fe2000f8610ff */
[----:B------:R-:W-:-:S03]  /*2210*/  IMAD.IADD R21, R69, 0x1, R21 ;  /* 0x0000000145157824 */ /* 0x000fc600078e0215 */
[----:B------:R-:W-:Y:S02]  /*2220*/  LEA.HI.X R23, R6, UR27, R23, 0x2, P3 ;  /* 0x0000001b06177c11 */ /* 0x000fe400098f1417 */
[----:B------:R-:W-:-:S04]  /*2230*/  LEA R64, P3, R20, UR26, 0x2 ;  /* 0x0000001a14407c11 */ /* 0x000fc8000f8610ff */
[----:B------:R-:W-:Y:S01]  /*2240*/  LEA.HI.X R65, R20, UR27, R21, 0x2, P3 ;  /* 0x0000001b14417c11 */ /* 0x000fe200098f1415 */
[----:B---3--:R-:W-:-:S04]  /*2250*/  FMUL R61, R19, R14 ;  /* 0x0000000e133d7220 */ /* 0x008fc80000400000 */
[----:B--2---:R-:W-:-:S05]  /*2260*/  FFMA R71, R24, R13, R61 ;  /* 0x0000000d18477223 */ /* 0x004fca000000003d */
[----:B------:R0:W-:Y:S01]  /*2270*/  @P5 STG.E desc[UR18][R58.64], R71 ;  /* 0x000000473a005986 */ /* 0x0001e2000c101912 */
[----:B------:R-:W-:-:S13]  /*2280*/  ISETP.GT.AND P5, PT, R68, RZ, P2 ;  /* 0x000000ff4400720c */ /* 0x000fda00017a4270 */
[----:B0-----:R-:W-:Y:S05]  /*2290*/  @!P5 BRA `(.L_x_33) ;  /* 0x000000000004d947 */ /* 0x001fea0003800000 */
[----:B------:R0:W5:Y:S02]  /*22a0*/  LDG.E.LTC128B R19, desc[UR18][R22.64] ;  /* 0x0000001216137981 */ /* 0x000164000c1e1920 */
.L_x_33:
[----:B------:R-:W-:Y:S05]  /*22b0*/  BSYNC B1 ;  /* 0x0000000000017941 */ /* 0x000fea0003800000 */
.L_x_32:
[----:B-----5:R-:W-:Y:S01]  /*22c0*/  FMUL R6, R19, R14 ;  /* 0x0000000e13067220 */ /* 0x020fe20000400000 */
[----:B------:R-:W-:Y:S01]  /*22d0*/  LEA.HI.X R61, R74, R59, R75, 0x2, P6 ;  /* 0x0000003b4a3d7211 */ /* 0x000fe200030f144b */
[----:B------:R-:W-:Y:S01]  /*22e0*/  BSSY B1, `(.L_x_34) ;  /* 0x0000008000017945 */ /* 0x000fe20003800000 */
[----:B------:R-:W-:Y:S01]  /*22f0*/  ISETP.GT.AND P3, PT, R68, 0x8, P1 ;  /* 0x000000084400780c */ /* 0x000fe20000f64270 */
[----:B------:R-:W-:Y:S01]  /*2300*/  FFMA R25, R25, R13, R6 ;  /* 0x0000000d19197223 */ /* 0x000fe20000000006 */
[----:B------:R-:W-:-:S04]  /*2310*/  IADD3 R20, P1, P6, R10, R72, R62 ;  /* 0x000000480a147210 */ /* 0x000fc80007e3e03e */
[----:B------:R1:W-:Y:S01]  /*2320*/  @P5 STG.E desc[UR18][R60.64], R25 ;  /* 0x000000193c005986 */ /* 0x0003e2000c101912 */
[----:B------:R-:W-:-:S06]  /*2330*/  IADD3.X R21, R11, R77, R63, P1, P6 ;  /* 0x0000004d0b157210 */ /* 0x000fcc0000fec43f */
[----:B------:R-:W-:Y:S05]  /*2340*/  @!P3 BRA `(.L_x_35) ;  /* 0x000000000004b947 */ /* 0x000fea0003800000 */
[----:B------:R2:W5:Y:S02]  /*2350*/  LDG.E.LTC128B R19, desc[UR18][R64.64+0x20] ;  /* 0x0000201240137981 */ /* 0x000564000c1e1920 */
.L_x_35:
[----:B------:R-:W-:Y:S05]  /*2360*/  BSYNC B1 ;  /* 0x0000000000017941 */ /* 0x000fea0003800000 */
.L_x_34:
[----:B------:R-:W-:-:S04]  /*2370*/  IMAD.WIDE.U32 R20, R5, UR8, R20 ;  /* 0x0000000805147c25 */ /* 0x000fc8000f8e0014 */
[----:B-1---5:R-:W-:Y:S01]  /*2380*/  FMUL R25, R19, R14 ;  /* 0x0000000e13197220 */ /* 0x022fe20000400000 */
[----:B------:R-:W-:Y:S01]  /*2390*/  ISETP.GT.AND P2, PT, R68, 0x8, P2 ;  /* 0x000000084400780c */ /* 0x000fe20001744270 */
[----:B------:R-:W-:Y:S01]  /*23a0*/  USHF.L.U64.HI UR11, UR24, 0x5, UR25 ;  /* 0x00000005180b7899 */ /* 0x000fe20008010219 */
[----:B------:R-:W-:Y:S01]  /*23b0*/  IMAD.IADD R5, R69, 0x1, R21 ;  /* 0x0000000145057824 */ /* 0x000fe200078e0215 */
[----:B------:R-:W-:Y:S01]  /*23c0*/  LEA R24, P6, R20, UR26, 0x2 ;  /* 0x0000001a14187c11 */ /* 0x000fe2000f8c10ff */
[----:B------:R-:W-:Y:S01]  /*23d0*/  FFMA R63, R26, R13, R25 ;  /* 0x0000000d1a3f7223 */ /* 0x000fe20000000019 */
[----:B------:R-:W-:Y:S01]  /*23e0*/  @P3 IMAD.MOV.U32 R21, RZ, RZ, R59 ;  /* 0x000000ffff153224 */ /* 0x000fe200078e003b */
[----:B------:R-:W-:Y:S01]  /*23f0*/  ISETP.GT.AND P1, PT, R4, 0x8, PT ;  /* 0x000000080400780c */ /* 0x000fe20003f24270 */
[----:B------:R-:W-:Y:S01]  /*2400*/  USHF.L.U32 UR10, UR24, 0x5, URZ ;  /* 0x00000005180a7899 */ /* 0x000fe2000800063f */
[----:B------:R-:W-:Y:S01]  /*2410*/  LEA.HI.X R25, R20, UR27, R5, 0x2, P6 ;  /* 0x0000001b14197c11 */ /* 0x000fe2000b0f1405 */
[----:B------:R-:W-:Y:S01]  /*2420*/  @P3 IMAD.MOV.U32 R20, RZ, RZ, R58 ;  /* 0x000000ffff143224 */ /* 0x000fe200078e003a */
[----:B------:R-:W-:Y:S01]  /*2430*/  BSSY B1, `(.L_x_36) ;  /* 0x0000005000017945 */ /* 0x000fe20003800000 */
[----:B------:R-:W-:-:S03]  /*2440*/  ISETP.GT.AND P5, PT, R68, RZ, P1 ;  /* 0x000000ff4400720c */ /* 0x000fc60000fa4270 */
[----:B------:R1:W-:Y:S01]  /*2450*/  @P3 STG.E desc[UR18][R20.64+0x20], R63 ;  /* 0x0000203f14003986 */ /* 0x0003e2000c101912 */
[----:B------:R-:W-:Y:S09]  /*2460*/  @!P2 BRA `(.L_x_37) ;  /* 0x000000000004a947 */ /* 0x000ff20003800000 */
[----:B------:R3:W5:Y:S02]  /*2470*/  LDG.E.LTC128B R19, desc[UR18][R24.64+0x20] ;  /* 0x0000201218137981 */ /* 0x000764000c1e1920 */
.L_x_37:
[----:B------:R-:W-:Y:S05]  /*2480*/  BSYNC B1 ;  /* 0x0000000000017941 */ /* 0x000fea0003800000 */
.L_x_36:
[----:B-----5:R-:W-:Y:S01]  /*2490*/  FMUL R6, R19, R14 ;  /* 0x0000000e13067220 */ /* 0x020fe20000400000 */
[----:B---3--:R-:W-:-:S03]  /*24a0*/  IADD3 R24, P3, R56, UR10, RZ ;  /* 0x0000000a38187c10 */ /* 0x008fc6000ff7e0ff */
[----:B-1----:R-:W-:Y:S01]  /*24b0*/  FFMA R21, R27, R13, R6 ;  /* 0x0000000d1b157223 */ /* 0x002fe20000000006 */
[----:B------:R-:W-:-:S04]  /*24c0*/  IADD3.X R25, R57, UR11, RZ, P3, !PT ;  /* 0x0000000b39197c10 */ /* 0x000fc80009ffe4ff */
[----:B------:R1:W-:Y:S04]  /*24d0*/  @P2 STG.E desc[UR18][R60.64+0x20], R21 ;  /* 0x000020153c002986 */ /* 0x0003e8000c101912 */
[----:B------:R-:W3:Y:S01]  /*24e0*/  @P5 LDG.E.LTC128B R19, desc[UR18][R24.64] ;  /* 0x0000001218135981 */ /* 0x000ee2000c1e1920 */
[C---:B------:R-:W-:Y:S01]  /*24f0*/  IMAD.SHL.U32 R20, R74.reuse, 0x20, RZ ;  /* 0x000000204a147824 */ /* 0x040fe200078e00ff */
[----:B------:R-:W-:Y:S01]  /*2500*/  SHF.L.U64.HI R6, R74, 0x5, R75 ;  /* 0x000000054a067819 */ /* 0x000fe2000001024b */
[----:B------:R-:W-:Y:S01]  /*2510*/  BSSY B1, `(.L_x_38) ;  /* 0x000000c000017945 */ /* 0x000fe20003800000 */
[----:B------:R-:W-:Y:S02]  /*2520*/  ISETP.GT.AND P3, PT, R4, 0x9, PT ;  /* 0x000000090400780c */ /* 0x000fe40003f64270 */
[----:B------:R-:W-:-:S02]  /*2530*/  IADD3 R26, P6, R20, R58, RZ ;  /* 0x0000003a141a7210 */ /* 0x000fc40007fde0ff */
[----:B------:R-:W-:-:S03]  /*2540*/  ISETP.GT.AND P2, PT, R68, RZ, P3 ;  /* 0x000000ff4400720c */ /* 0x000fc60001f44270 */
[----:B------:R-:W-:Y:S01]  /*2550*/  IMAD.X R27, R6, 0x1, R59, P6 ;  /* 0x00000001061b7824 */ /* 0x000fe200030e063b */
[----:B------:R-:W-:-:S04]  /*2560*/  IADD3 R62, P6, R22, UR10, RZ ;  /* 0x0000000a163e7c10 */ /* 0x000fc8000ffde0ff */
[----:B------:R-:W-:Y:S01]  /*2570*/  IADD3.X R63, R23, UR11, RZ, P6, !PT ;  /* 0x0000000b173f7c10 */ /* 0x000fe2000b7fe4ff */
[----:B---3--:R-:W-:-:S04]  /*2580*/  FMUL R5, R19, R14 ;  /* 0x0000000e13057220 */ /* 0x008fc80000400000 */
[----:B------:R-:W-:-:S05]  /*2590*/  FFMA R5, R28, R13, R5 ;  /* 0x0000000d1c057223 */ /* 0x000fca0000000005 */
[----:B------:R1:W-:Y:S01]  /*25a0*/  @P5 STG.E desc[UR18][R26.64], R5 ;  /* 0x000000051a005986 */ /* 0x0003e2000c101912 */
[----:B------:R-:W-:Y:S05]  /*25b0*/  @!P2 BRA `(.L_x_39) ;  /* 0x000000000004a947 */ /* 0x000fea0003800000 */
[----:B------:R3:W5:Y:S02]  /*25c0*/  LDG.E.LTC128B R19, desc[UR18][R62.64] ;  /* 0x000000123e137981 */ /* 0x000764000c1e1920 */
.L_x_39:
[----:B------:R-:W-:Y:S05]  /*25d0*/  BSYNC B1 ;  /* 0x0000000000017941 */ /* 0x000fea0003800000 */
.L_x_38:
[----:B------:R-:W-:Y:S01]  /*25e0*/  UIADD3 UR8, UP0, UR10, 0x20, URZ ;  /* 0x000000200a087890 */ /* 0x000fe2000ff1e03f */
[----:B------:R-:W-:Y:S01]  /*25f0*/  ISETP.GT.AND P1, PT, R68, 0x8, P1 ;  /* 0x000000084400780c */ /* 0x000fe20000f24270 */
[----:B-----5:R-:W-:Y:S01]  /*2600*/  FMUL R70, R19, R14 ;  /* 0x0000000e13467220 */ /* 0x020fe20000400000 */
[----:B--2---:R-:W-:Y:S01]  /*2610*/  IADD3 R64, P5, R20, R60, RZ ;  /* 0x0000003c14407210 */ /* 0x004fe20007fbe0ff */
[----:B------:R-:W-:Y:S01]  /*2620*/  UIADD3.X UR9, URZ, UR11, URZ, UP0, !UPT ;  /* 0x0000000b3f097290 */ /* 0x000fe200087fe43f */
[----:B------:R-:W-:Y:S01]  /*2630*/  IMAD.MOV.U32 R69, RZ, RZ, R19 ;  /* 0x000000ffff457224 */ /* 0x000fe200078e0013 */
[----:B------:R-:W-:Y:S01]  /*2640*/  IADD3 R28, P6, R56, UR8, RZ ;  /* 0x00000008381c7c10 */ /* 0x000fe2000ffde0ff */
[----:B------:R-:W-:Y:S01]  /*2650*/  FFMA R71, R29, R13, R70 ;  /* 0x0000000d1d477223 */ /* 0x000fe20000000046 */
[----:B------:R-:W-:Y:S02]  /*2660*/  IMAD.X R65, R6, 0x1, R61, P5 ;  /* 0x0000000106417824 */ /* 0x000fe400028e063d */
[----:B------:R-:W-:-:S03]  /*2670*/  IADD3.X R29, R57, UR9, RZ, P6, !PT ;  /* 0x00000009391d7c10 */ /* 0x000fc6000b7fe4ff */
[----:B------:R2:W-:Y:S04]  /*2680*/  @P2 STG.E desc[UR18][R64.64], R71 ;  /* 0x0000004740002986 */ /* 0x0005e8000c101912 */
[----:B------:R-:W4:Y:S01]  /*2690*/  @P1 LDG.E.LTC128B R69, desc[UR18][R28.64] ;  /* 0x000000121c451981 */ /* 0x000f22000c1e1920 */
[----:B------:R-:W-:Y:S01]  /*26a0*/  IADD3 R19, P2, R20, 0x20, RZ ;  /* 0x0000002014137810 */ /* 0x000fe20007f5e0ff */
[----:B------:R-:W-:Y:S01]  /*26b0*/  BSSY B1, `(.L_x_40) ;  /* 0x000000e000017945 */ /* 0x000fe20003800000 */
[----:B------:R-:W-:Y:S02]  /*26c0*/  ISETP.GT.AND P5, PT, R68, 0x8, P3 ;  /* 0x000000084400780c */ /* 0x000fe40001fa4270 */
[----:B------:R-:W-:Y:S01]  /*26d0*/  IADD3 R56, P6, R19, R58, RZ ;  /* 0x0000003a13387210 */ /* 0x000fe20007fde0ff */
[----:B-1----:R-:W-:Y:S01]  /*26e0*/  IMAD.X R5, RZ, RZ, R6, P2 ;  /* 0x000000ffff057224 */ /* 0x002fe200010e0606 */
[----:B0-----:R-:W-:-:S02]  /*26f0*/  IADD3 R22, P3, R22, UR8, RZ ;  /* 0x0000000816167c10 */ /* 0x001fc4000ff7e0ff */
[----:B------:R-:W-:Y:S01]  /*2700*/  ISETP.GT.AND P2, PT, R4, 0x10, PT ;  /* 0x000000100400780c */ /* 0x000fe20003f44270 */
[----:B------:R-:W-:Y:S01]  /*2710*/  IMAD.X R57, R5, 0x1, R59, P6 ;  /* 0x0000000105397824 */ /* 0x000fe200030e063b */
[----:B------:R-:W-:Y:S02]  /*2720*/  IADD3 R58, P6, R19, R60, RZ ;  /* 0x0000003c133a7210 */ /* 0x000fe40007fde0ff */
[----:B------:R-:W-:Y:S01]  /*2730*/  IADD3.X R23, R23, UR9, RZ, P3, !PT ;  /* 0x0000000917177c10 */ /* 0x000fe20009ffe4ff */
[----:B----4-:R-:W-:-:S04]  /*2740*/  FMUL R21, R69, R14 ;  /* 0x0000000e45157220 */ /* 0x010fc80000400000 */
[----:B------:R-:W-:-:S05]  /*2750*/  FFMA R21, R30, R13, R21 ;  /* 0x0000000d1e157223 */ /* 0x000fca0000000015 */
[----:B------:R2:W-:Y:S01]  /*2760*/  @P1 STG.E desc[UR18][R56.64], R21 ;  /* 0x0000001538001986 */ /* 0x0005e2000c101912 */
[----:B------:R-:W-:Y:S05]  /*2770*/  @!P5 BRA `(.L_x_41) ;  /* 0x000000000004d947 */ /* 0x000fea0003800000 */
[----:B------:R0:W5:Y:S02]  /*2780*/  LDG.E.LTC128B R69, desc[UR18][R22.64] ;  /* 0x0000001216457981 */ /* 0x000164000c1e1920 */
.L_x_41:
[----:B------:R-:W-:Y:S05]  /*2790*/  BSYNC B1 ;  /* 0x0000000000017941 */ /* 0x000fea0003800000 */
.L_x_40:
[----:B0----5:R-:W-:Y:S01]  /*27a0*/  FMUL R22, R69, R14 ;  /* 0x0000000e45167220 */ /* 0x021fe20000400000 */
[----:B------:R-:W-:Y:S01]  /*27b0*/  IMAD.X R59, R5, 0x1, R61, P6 ;  /* 0x00000001053b7824 */ /* 0x000fe200030e063d */
[----:B------:R-:W-:Y:S01]  /*27c0*/  ISETP.GT.AND P3, PT, R68, RZ, P2 ;  /* 0x000000ff4400720c */ /* 0x000fe20001764270 */
[----:B------:R-:W-:Y:S01]  /*27d0*/  BSSY B1, `(.L_x_42) ;  /* 0x0000008000017945 */ /* 0x000fe20003800000 */
[----:B------:R-:W-:Y:S01]  /*27e0*/  FFMA R31, R31, R13, R22 ;  /* 0x0000000d1f1f7223 */ /* 0x000fe20000000016 */
[----:B------:R-:W-:Y:S02]  /*27f0*/  IADD3 R22, P1, R24, UR10, RZ ;  /* 0x0000000a18167c10 */ /* 0x000fe4000ff3e0ff */
[----:B------:R-:W-:Y:S02]  /*2800*/  IADD3 R28, P6, R26, R20, RZ ;  /* 0x000000141a1c7210 */ /* 0x000fe40007fde0ff */
[----:B------:R0:W-:Y:S01]  /*2810*/  @P5 STG.E desc[UR18][R58.64], R31 ;  /* 0x0000001f3a005986 */ /* 0x0001e2000c101912 */
[----:B------:R-:W-:-:S05]  /*2820*/  IADD3.X R23, R25, UR11, RZ, P1, !PT ;  /* 0x0000000b19177c10 */ /* 0x000fca0008ffe4ff */
[----:B------:R-:W-:Y:S05]  /*2830*/  @!P3 BRA `(.L_x_43) ;  /* 0x000000000004b947 */ /* 0x000fea0003800000 */
[----:B------:R1:W5:Y:S02]  /*2840*/  LDG.E.LTC128B R69, desc[UR18][R22.64] ;  /* 0x0000001216457981 */ /* 0x000364000c1e1920 */
.L_x_43:
[----:B------:R-:W-:Y:S05]  /*2850*/  BSYNC B1 ;  /* 0x0000000000017941 */ /* 0x000fea0003800000 */
.L_x_42:
[----:B------:R-:W-:Y:S01]  /*2860*/  ISETP.GT.AND P1, PT, R4, 0x11, PT ;  /* 0x000000110400780c */ /* 0x000fe20003f24270 */
[----:B--2--5:R-:W-:Y:S01]  /*2870*/  FMUL R21, R69, R14 ;  /* 0x0000000e45157220 */ /* 0x024fe20000400000 */
[----:B------:R-:W-:Y:S01]  /*2880*/  IMAD.X R29, R27, 0x1, R6, P6 ;  /* 0x000000011b1d7824 */ /* 0x000fe200030e0606 */
[----:B------:R-:W-:Y:S01]  /*2890*/  BSSY B1, `(.L_x_44) ;  /* 0x0000009000017945 */ /* 0x000fe20003800000 */
[----:B------:R-:W-:Y:S01]  /*28a0*/  ISETP.GT.AND P5, PT, R68, RZ, P1 ;  /* 0x000000ff4400720c */ /* 0x000fe20000fa4270 */
[----:B------:R-:W-:Y:S01]  /*28b0*/  FFMA R21, R32, R13, R21 ;  /* 0x0000000d20157223 */ /* 0x000fe20000000015 */
[----:B------:R-:W-:-:S04]  /*28c0*/  IADD3 R56, P6, R64, R20, RZ ;  /* 0x0000001440387210 */ /* 0x000fc80007fde0ff */
[----:B------:R2:W-:Y:S01]  /*28d0*/  @P3 STG.E desc[UR18][R28.64], R21 ;  /* 0x000000151c003986 */ /* 0x0005e2000c101912 */
[----:B------:R-:W-:-:S04]  /*28e0*/  IADD3 R30, P3, R62, UR10, RZ ;  /* 0x0000000a3e1e7c10 */ /* 0x000fc8000ff7e0ff */
[----:B0-----:R-:W-:Y:S02]  /*28f0*/  IADD3.X R31, R63, UR11, RZ, P3, !PT ;  /* 0x0000000b3f1f7c10 */ /* 0x001fe40009ffe4ff */
[----:B------:R-:W-:Y:S07]  /*2900*/  @!P5 BRA `(.L_x_45) ;  /* 0x000000000004d947 */ /* 0x000fee0003800000 */
[----:B------:R0:W5:Y:S02]  /*2910*/  LDG.E.LTC128B R69, desc[UR18][R30.64] ;  /* 0x000000121e457981 */ /* 0x000164000c1e1920 */
.L_x_45:
[----:B------:R-:W-:Y:S05]  /*2920*/  BSYNC B1 ;  /* 0x0000000000017941 */ /* 0x000fea0003800000 */
.L_x_44:
[----:B-----5:R-:W-:Y:S01]  /*2930*/  FMUL R32, R69, R14 ;  /* 0x0000000e45207220 */ /* 0x020fe20000400000 */
[----:B------:R-:W-:Y:S01]  /*2940*/  IMAD.X R57, R65, 0x1, R6, P6 ;  /* 0x0000000141397824 */ /* 0x000fe200030e0606 */
[----:B------:R-:W-:Y:S01]  /*2950*/  ISETP.GT.AND P3, PT, R68, 0x8, P2 ;  /* 0x000000084400780c */ /* 0x000fe20001764270 */
[----:B------:R-:W-:Y:S01]  /*2960*/  BSSY B1, `(.L_x_46) ;  /* 0x0000007000017945 */ /* 0x000fe20003800000 */
[----:B------:R-:W-:Y:S01]  /*2970*/  FFMA R33, R33, R13, R32 ;  /* 0x0000000d21217223 */ /* 0x000fe20000000020 */
[----:B------:R-:W-:-:S04]  /*2980*/  IADD3 R24, P2, R24, UR8, RZ ;  /* 0x0000000818187c10 */ /* 0x000fc8000ff5e0ff */
[----:B------:R4:W-:Y:S01]  /*2990*/  @P5 STG.E desc[UR18][R56.64], R33 ;  /* 0x0000002138005986 */ /* 0x0009e2000c101912 */
[----:B------:R-:W-:-:S05]  /*29a0*/  IADD3.X R25, R25, UR9, RZ, P2, !PT ;  /* 0x0000000919197c10 */ /* 0x000fca00097fe4ff */
[----:B------:R-:W-:Y:S05]  /*29b0*/  @!P3 BRA `(.L_x_47) ;  /* 0x000000000004b947 */ /* 0x000fea0003800000 */
[----:B------:R0:W5:Y:S02]  /*29c0*/  LDG.E.LTC128B R69, desc[UR18][R24.64] ;  /* 0x0000001218457981 */ /* 0x000164000c1e1920 */
.L_x_47:
[----:B------:R-:W-:Y:S05]  /*29d0*/  BSYNC B1 ;  /* 0x0000000000017941 */ /* 0x000fea0003800000 */
.L_x_46:
[----:B0-----:R-:W-:Y:S01]  /*29e0*/  IADD3 R24, P5, R19, R26, RZ ;  /* 0x0000001a13187210 */ /* 0x001fe20007fbe0ff */
[----:B--2--5:R-:W-:Y:S01]  /*29f0*/  FMUL R21, R69, R14 ;  /* 0x0000000e45157220 */ /* 0x024fe20000400000 */
[----:B------:R-:W-:Y:S01]  /*2a00*/  ISETP.GT.AND P1, PT, R68, 0x8, P1 ;  /* 0x000000084400780c */ /* 0x000fe20000f24270 */
[----:B------:R-:W-:Y:S01]  /*2a10*/  BSSY B1, `(.L_x_48) ;  /* 0x000000a000017945 */ /* 0x000fe20003800000 */
[----:B------:R-:W-:Y:S01]  /*2a20*/  IADD3 R26, P6, R62, UR8, RZ ;  /* 0x000000083e1a7c10 */ /* 0x000fe2000ffde0ff */
[----:B------:R-:W-:Y:S01]  /*2a30*/  FFMA R21, R34, R13, R21 ;  /* 0x0000000d22157223 */ /* 0x000fe20000000015 */
[----:B------:R-:W-:Y:S01]  /*2a40*/  IMAD.X R25, R5, 0x1, R27, P5 ;  /* 0x0000000105197824 */ /* 0x000fe200028e061b */
[----:B------:R-:W-:Y:S02]  /*2a50*/  ISETP.GT.AND P2, PT, R4, 0x18, PT ;  /* 0x000000180400780c */ /* 0x000fe40003f44270 */
[----:B------:R-:W-:Y:S02]  /*2a60*/  IADD3 R32, P5, R19, R64, RZ ;  /* 0x0000004013207210 */ /* 0x000fe40007fbe0ff */
[----:B------:R0:W-:Y:S01]  /*2a70*/  @P3 STG.E desc[UR18][R24.64], R21 ;  /* 0x0000001518003986 */ /* 0x0001e2000c101912 */
[----:B------:R-:W-:-:S03]  /*2a80*/  IADD3.X R27, R63, UR9, RZ, P6, !PT ;  /* 0x000000093f1b7c10 */ /* 0x000fc6000b7fe4ff */
[----:B------:R-:W-:Y:S07]  /*2a90*/  @!P1 BRA `(.L_x_49) ;  /* 0x0000000000049947 */ /* 0x000fee0003800000 */
[----:B------:R2:W5:Y:S02]  /*2aa0*/  LDG.E.LTC128B R69, desc[UR18][R26.64] ;  /* 0x000000121a457981 */ /* 0x000564000c1e1920 */
.L_x_49:
[----:B------:R-:W-:Y:S05]  /*2ab0*/  BSYNC B1 ;  /* 0x0000000000017941 */ /* 0x000fea0003800000 */
.L_x_48:
[----:B0----5:R-:W-:Y:S01]  /*2ac0*/  FMUL R24, R69, R14 ;  /* 0x0000000e45187220 */ /* 0x021fe20000400000 */
[----:B----4-:R-:W-:Y:S01]  /*2ad0*/  IMAD.X R33, R5, 0x1, R65, P5 ;  /* 0x0000000105217824 */ /* 0x010fe200028e0641 */
[----:B------:R-:W-:Y:S01]  /*2ae0*/  ISETP.GT.AND P3, PT, R68, RZ, P2 ;  /* 0x000000ff4400720c */ /* 0x000fe20001764270 */
[----:B------:R-:W-:Y:S01]  /*2af0*/  BSSY B1, `(.L_x_50) ;  /* 0x0000008000017945 */ /* 0x000fe20003800000 */
[----:B------:R-:W-:Y:S01]  /*2b00*/  FFMA R35, R35, R13, R24 ;  /* 0x0000000d23237223 */ /* 0x000fe20000000018 */
[----:B------:R-:W-:Y:S02]  /*2b10*/  IADD3 R24, P6, R22, UR10, RZ ;  /* 0x0000000a16187c10 */ /* 0x000fe4000ffde0ff */
[----:B--2---:R-:W-:Y:S02]  /*2b20*/  IADD3 R26, P5, R28, R20, RZ ;  /* 0x000000141c1a7210 */ /* 0x004fe40007fbe0ff */
[----:B------:R0:W-:Y:S01]  /*2b30*/  @P1 STG.E desc[UR18][R32.64], R35 ;  /* 0x0000002320001986 */ /* 0x0001e2000c101912 */
[----:B------:R-:W-:-:S05]  /*2b40*/  IADD3.X R25, R23, UR11, RZ, P6, !PT ;  /* 0x0000000b17197c10 */ /* 0x000fca000b7fe4ff */
[----:B------:R-:W-:Y:S05]  /*2b50*/  @!P3 BRA `(.L_x_51) ;  /* 0x000000000004b947 */ /* 0x000fea0003800000 */
[----:B------:R2:W5:Y:S02]  /*2b60*/  LDG.E.LTC128B R69, desc[UR18][R24.64] ;  /* 0x0000001218457981 */ /* 0x000564000c1e1920 */
.L_x_51:
[----:B------:R-:W-:Y:S05]  /*2b70*/  BSYNC B1 ;  /* 0x0000000000017941 */ /* 0x000fea0003800000 */
.L_x_50:
[----:B------:R-:W-:Y:S01]  /*2b80*/  ISETP.GT.AND P1, PT, R4, 0x19, PT ;  /* 0x000000190400780c */ /* 0x000fe20003f24270 */
[----:B------:R-:W-:Y:S02]  /*2b90*/  IMAD.X R27, R29, 0x1, R6, P5 ;  /* 0x000000011d1b7824 */ /* 0x000fe400028e0606 */
[----:B-----5:R-:W-:Y:S01]  /*2ba0*/  FMUL R21, R69, R14 ;  /* 0x0000000e45157220 */ /* 0x020fe20000400000 */
[----:B------:R-:W-:Y:S01]  /*2bb0*/  BSSY B1, `(.L_x_52) ;  /* 0x0000009000017945 */ /* 0x000fe20003800000 */
[----:B------:R-:W-:Y:S02]  /*2bc0*/  ISETP.GT.AND P5, PT, R68, RZ, P1 ;  /* 0x000000ff4400720c */ /* 0x000fe40000fa4270 */
[----:B------:R-:W-:Y:S01]  /*2bd0*/  FFMA R21, R36, R13, R21 ;  /* 0x0000000d24157223 */ /* 0x000fe20000000015 */
[----:B------:R-:W-:-:S04]  /*2be0*/  IADD3 R34, P6, R56, R20, RZ ;  /* 0x0000001438227210 */ /* 0x000fc80007fde0ff */
[----:B------:R4:W-:Y:S01]  /*2bf0*/  @P3 STG.E desc[UR18][R26.64], R21 ;  /* 0x000000151a003986 */ /* 0x0009e2000c101912 */
[----:B0-----:R-:W-:-:S04]  /*2c00*/  IADD3 R32, P3, R30, UR10, RZ ;  /* 0x0000000a1e207c10 */ /* 0x001fc8000ff7e0ff */
[----:B------:R-:W-:Y:S01]  /*2c10*/  IADD3.X R33, R31, UR11, RZ, P3, !PT ;  /* 0x0000000b1f217c10 */ /* 0x000fe20009ffe4ff */
[----:B------:R-:W-:Y:S08]  /*2c20*/  @!P5 BRA `(.L_x_53) ;  /* 0x000000000004d947 */ /* 0x000ff00003800000 */
[----:B------:R0:W5:Y:S02]  /*2c30*/  LDG.E.LTC128B R69, desc[UR18][R32.64] ;  /* 0x0000001220457981 */ /* 0x000164000c1e1920 */
.L_x_53:
[----:B------:R-:W-:Y:S05]  /*2c40*/  BSYNC B1 ;  /* 0x0000000000017941 */ /* 0x000fea0003800000 */
.L_x_52:
[----:B-----5:R-:W-:Y:S01]  /*2c50*/  FMUL R36, R69, R14 ;  /* 0x0000000e45247220 */ /* 0x020fe20000400000 */
[----:B------:R-:W-:Y:S01]  /*2c60*/  IMAD.X R35, R57, 0x1, R6, P6 ;  /* 0x0000000139237824 */ /* 0x000fe200030e0606 */
[----:B------:R-:W-:Y:S01]  /*2c70*/  ISETP.GT.AND P3, PT, R68, 0x8, P2 ;  /* 0x000000084400780c */ /* 0x000fe20001764270 */
[----:B------:R-:W-:Y:S01]  /*2c80*/  BSSY B1, `(.L_x_54) ;  /* 0x0000007000017945 */ /* 0x000fe20003800000 */
[----:B------:R-:W-:Y:S01]  /*2c90*/  FFMA R37, R37, R13, R36 ;  /* 0x0000000d25257223 */ /* 0x000fe20000000024 */
[----:B-1----:R-:W-:-:S04]  /*2ca0*/  IADD3 R22, P2, R22, UR8, RZ ;  /* 0x0000000816167c10 */ /* 0x002fc8000ff5e0ff */
[----:B------:R1:W-:Y:S01]  /*2cb0*/  @P5 STG.E desc[UR18][R34.64], R37 ;  /* 0x0000002522005986 */ /* 0x0003e2000c101912 */
[----:B------:R-:W-:-:S05]  /*2cc0*/  IADD3.X R23, R23, UR9, RZ, P2, !PT ;  /* 0x0000000917177c10 */ /* 0x000fca00097fe4ff */
[----:B------:R-:W-:Y:S05]  /*2cd0*/  @!P3 BRA `(.L_x_55) ;  /* 0x000000000004b947 */ /* 0x000fea0003800000 */
[----:B------:R0:W5:Y:S02]  /*2ce0*/  LDG.E.LTC128B R69, desc[UR18][R22.64] ;  /* 0x0000001216457981 */ /* 0x000164000c1e1920 */
.L_x_55:
[----:B------:R-:W-:Y:S05]  /*2cf0*/  BSYNC B1 ;  /* 0x0000000000017941 */ /* 0x000fea0003800000 */
.L_x_54:
[----:B0-----:R-:W-:Y:S01]  /*2d00*/  IADD3 R22, P5, R28, R19, RZ ;  /* 0x000000131c167210 */ /* 0x001fe20007fbe0ff */
[----:B----45:R-:W-:Y:S01]  /*2d10*/  FMUL R21, R69, R14 ;  /* 0x0000000e45157220 */ /* 0x030fe20000400000 */
        /* <DEDUP_REMOVED lines=11> */
.L_x_57:
[----:B------:R-:W-:Y:S05]  /*2dd0*/  BSYNC B1 ;  /* 0x0000000000017941 */ /* 0x000fea0003800000 */
.L_x_56:
[----:B0----5:R-:W-:Y:S01]  /*2de0*/  FMUL R22, R69, R14 ;  /* 0x0000000e45167220 */ /* 0x021fe20000400000 */
[----:B-1----:R-:W-:Y:S01]  /*2df0*/  IMAD.X R37, R57, 0x1, R5, P5 ;  /* 0x0000000139257824 */ /* 0x002fe200028e0605 */
[----:B------:R-:W-:Y:S01]  /*2e00*/  ISETP.GT.AND P3, PT, R68, RZ, P2 ;  /* 0x000000ff4400720c */ /* 0x000fe20001764270 */
[----:B------:R-:W-:Y:S01]  /*2e10*/  BSSY B1, `(.L_x_58) ;  /* 0x0000008000017945 */ /* 0x000fe20003800000 */
[----:B------:R-:W-:Y:S01]  /*2e20*/  FFMA R39, R39, R13, R22 ;  /* 0x0000000d27277223 */ /* 0x000fe20000000016 */
[----:B------:R-:W-:Y:S02]  /*2e30*/  IADD3 R22, P6, R24, UR10, RZ ;  /* 0x0000000a18167c10 */ /* 0x000fe4000ffde0ff */
[----:B----4-:R-:W-:Y:S02]  /*2e40*/  IADD3 R28, P5, R26, R20, RZ ;  /* 0x000000141a1c7210 */ /* 0x010fe40007fbe0ff */
[----:B------:R0:W-:Y:S01]  /*2e50*/  @P1 STG.E desc[UR18][R36.64], R39 ;  /* 0x0000002724001986 */ /* 0x0001e2000c101912 */
[----:B------:R-:W-:-:S05]  /*2e60*/  IADD3.X R23, R25, UR11, RZ, P6, !PT ;  /* 0x0000000b19177c10 */ /* 0x000fca000b7fe4ff */
[----:B------:R-:W-:Y:S05]  /*2e70*/  @!P3 BRA `(.L_x_59) ;  /* 0x000000000004b947 */ /* 0x000fea0003800000 */
[----:B------:R1:W5:Y:S02]  /*2e80*/  LDG.E.LTC128B R69, desc[UR18][R22.64] ;  /* 0x0000001216457981 */ /* 0x000364000c1e1920 */
.L_x_59:
[----:B------:R-:W-:Y:S05]  /*2e90*/  BSYNC B1 ;  /* 0x0000000000017941 */ /* 0x000fea0003800000 */
.L_x_58:
[----:B------:R-:W-:Y:S01]  /*2ea0*/  ISETP.GT.AND P1, PT, R4, 0x21, PT ;  /* 0x000000210400780c */ /* 0x000fe20003f24270 */
[----:B------:R-:W-:Y:S02]  /*2eb0*/  IMAD.X R29, R27, 0x1, R6, P5 ;  /* 0x000000011b1d7824 */ /* 0x000fe400028e0606 */
[----:B-----5:R-:W-:Y:S01]  /*2ec0*/  FMUL R21, R69, R14 ;  /* 0x0000000e45157220 */ /* 0x020fe20000400000 */
[----:B------:R-:W-:Y:S01]  /*2ed0*/  BSSY B1, `(.L_x_60) ;  /* 0x0000009000017945 */ /* 0x000fe20003800000 */
[----:B------:R-:W-:Y:S02]  /*2ee0*/  ISETP.GT.AND P5, PT, R68, RZ, P1 ;  /* 0x000000ff4400720c */ /* 0x000fe40000fa4270 */
[----:B------:R-:W-:Y:S01]  /*2ef0*/  FFMA R21, R40, R13, R21 ;  /* 0x0000000d28157223 */ /* 0x000fe20000000015 */
[----:B0-----:R-:W-:-:S04]  /*2f00*/  IADD3 R36, P6, R34, R20, RZ ;  /* 0x0000001422247210 */ /* 0x001fc80007fde0ff */
[----:B------:R0:W-:Y:S01]  /*2f10*/  @P3 STG.E desc[UR18][R28.64], R21 ;  /* 0x000000151c003986 */ /* 0x0001e2000c101912 */
[----:B------:R-:W-:-:S04]  /*2f20*/  IADD3 R30, P3, R32, UR10, RZ ;  /* 0x0000000a201e7c10 */ /* 0x000fc8000ff7e0ff */
[----:B------:R-:W-:Y:S01]  /*2f30*/  IADD3.X R31, R33, UR11, RZ, P3, !PT ;  /* 0x0000000b211f7c10 */ /* 0x000fe20009ffe4ff */
[----:B------:R-:W-:Y:S08]  /*2f40*/  @!P5 BRA `(.L_x_61) ;  /* 0x000000000004d947 */ /* 0x000ff00003800000 */
[----:B------:R4:W5:Y:S02]  /*2f50*/  LDG.E.LTC128B R69, desc[UR18][R30.64] ;  /* 0x000000121e457981 */ /* 0x000964000c1e1920 */
.L_x_61:
[----:B------:R-:W-:Y:S05]  /*2f60*/  BSYNC B1 ;  /* 0x0000000000017941 */ /* 0x000fea0003800000 */
.L_x_60:
[----:B-----5:R-:W-:Y:S01]  /*2f70*/  FMUL R38, R69, R14 ;  /* 0x0000000e45267220 */ /* 0x020fe20000400000 */
[----:B------:R-:W-:Y:S01]  /*2f80*/  IMAD.X R37, R35, 0x1, R6, P6 ;  /* 0x0000000123257824 */ /* 0x000fe200030e0606 */
[----:B------:R-:W-:Y:S01]  /*2f90*/  ISETP.GT.AND P3, PT, R68, 0x8, P2 ;  /* 0x000000084400780c */ /* 0x000fe20001764270 */
[----:B------:R-:W-:Y:S01]  /*2fa0*/  BSSY B1, `(.L_x_62) ;  /* 0x0000007000017945 */ /* 0x000fe20003800000 */
[----:B------:R-:W-:Y:S01]  /*2fb0*/  FFMA R41, R41, R13, R38 ;  /* 0x0000000d29297223 */ /* 0x000fe20000000026 */
[----:B--2---:R-:W-:-:S04]  /*2fc0*/  IADD3 R24, P2, R24, UR8, RZ ;  /* 0x0000000818187c10 */ /* 0x004fc8000ff5e0ff */
[----:B------:R2:W-:Y:S01]  /*2fd0*/  @P5 STG.E desc[UR18][R36.64], R41 ;  /* 0x0000002924005986 */ /* 0x0005e2000c101912 */
[----:B------:R-:W-:-:S05]  /*2fe0*/  IADD3.X R25, R25, UR9, RZ, P2, !PT ;  /* 0x0000000919197c10 */ /* 0x000fca00097fe4ff */
[----:B------:R-:W-:Y:S05]  /*2ff0*/  @!P3 BRA `(.L_x_63) ;  /* 0x000000000004b947 */ /* 0x000fea0003800000 */
[----:B------:R0:W5:Y:S02]  /*3000*/  LDG.E.LTC128B R69, desc[UR18][R24.64] ;  /* 0x0000001218457981 */ /* 0x000164000c1e1920 */
.L_x_63:
[----:B------:R-:W-:Y:S05]  /*3010*/  BSYNC B1 ;  /* 0x0000000000017941 */ /* 0x000fea0003800000 */
.L_x_62:
[----:B0-----:R-:W-:Y:S01]  /*3020*/  IADD3 R24, P5, R26, R19, RZ ;  /* 0x000000131a187210 */ /* 0x001fe20007fbe0ff */
[----:B-----5:R-:W-:Y:S01]  /*3030*/  FMUL R21, R69, R14 ;  /* 0x0000000e45157220 */ /* 0x020fe20000400000 */
        /* <DEDUP_REMOVED lines=11> */
.L_x_65:
[----:B------:R-:W-:Y:S05]  /*30f0*/  BSYNC B1 ;  /* 0x0000000000017941 */ /* 0x000fea0003800000 */
.L_x_64:
        /* <DEDUP_REMOVED lines=11> */
.L_x_67:
[----:B------:R-:W-:Y:S05]  /*31b0*/  BSYNC B1 ;  /* 0x0000000000017941 */ /* 0x000fea0003800000 */
.L_x_66:
        /* <DEDUP_REMOVED lines=8> */
[----:B------:R-:W-:-:S04]  /*3240*/  IADD3 R32, P6, R30, UR10, RZ ;  /* 0x0000000a1e207c10 */ /* 0x000fc8000ffde0ff */
[----:B------:R-:W-:Y:S01]  /*3250*/  IADD3.X R33, R31, UR11, RZ, P6, !PT ;  /* 0x0000000b1f217c10 */ /* 0x000fe2000b7fe4ff */
[----:B------:R-:W-:Y:S08]  /*3260*/  @!P3 BRA `(.L_x_69) ;  /* 0x000000000004b947 */ /* 0x000ff00003800000 */
[----:B------:R0:W5:Y:S02]  /*3270*/  LDG.E.LTC128B R69, desc[UR18][R32.64] ;  /* 0x0000001220457981 */ /* 0x000164000c1e1920 */
.L_x_69:
[----:B------:R-:W-:Y:S05]  /*3280*/  BSYNC B1 ;  /* 0x0000000000017941 */ /* 0x000fea0003800000 */
.L_x_68:
[----:B0----5:R-:W-:Y:S01]  /*3290*/  FMUL R38, R69, R14 ;  /* 0x0000000e45267220 */ /* 0x021fe20000400000 */
        /* <DEDUP_REMOVED lines=9> */
.L_x_71:
[----:B------:R-:W-:Y:S05]  /*3330*/  BSYNC B1 ;  /* 0x0000000000017941 */ /* 0x000fea0003800000 */
.L_x_70:
[----:B-1----:R-:W-:Y:S01]  /*3340*/  IADD3 R22, P5, R28, R19, RZ ;  /* 0x000000131c167210 */ /* 0x002fe20007fbe0ff */
        /* <DEDUP_REMOVED lines=12> */
.L_x_73:
[----:B------:R-:W-:Y:S05]  /*3410*/  BSYNC B1 ;  /* 0x0000000000017941 */ /* 0x000fea0003800000 */
.L_x_72:
[----:B-1---5:R-:W-:Y:S01]  /*3420*/  FMUL R22, R69, R14 ;  /* 0x0000000e45167220 */ /* 0x022fe20000400000 */
[----:B------:R-:W-:Y:S01]  /*3430*/  IMAD.X R39, R37, 0x1, R5, P5 ;  /* 0x0000000125277824 */ /* 0x000fe200028e0605 */
[----:B------:R-:W-:Y:S01]  /*3440*/  ISETP.GT.AND P6, PT, R68, RZ, P3 ;  /* 0x000000ff4400720c */ /* 0x000fe20001fc4270 */
[----:B------:R-:W-:Y:S01]  /*3450*/  BSSY B1, `(.L_x_74) ;  /* 0x0000008000017945 */ /* 0x000fe20003800000 */
[----:B------:R-:W-:Y:S01]  /*3460*/  FFMA R47, R47, R13, R22 ;  /* 0x0000000d2f2f7223 */ /* 0x000fe20000000016 */
[----:B------:R-:W-:Y:S02]  /*3470*/  IADD3 R22, P2, R24, UR10, RZ ;  /* 0x0000000a18167c10 */ /* 0x000fe4000ff5e0ff */
[----:B0-----:R-:W-:Y:S02]  /*3480*/  IADD3 R28, P5, R26, R20, RZ ;  /* 0x000000141a1c7210 */ /* 0x001fe40007fbe0ff */
[----:B------:R0:W-:Y:S01]  /*3490*/  @P1 STG.E desc[UR18][R38.64], R47 ;  /* 0x0000002f26001986 */ /* 0x0001e2000c101912 */
[----:B------:R-:W-:-:S05]  /*34a0*/  IADD3.X R23, R25, UR11, RZ, P2, !PT ;  /* 0x0000000b19177c10 */ /* 0x000fca00097fe4ff */
[----:B------:R-:W-:Y:S05]  /*34b0*/  @!P6 BRA `(.L_x_75) ;  /* 0x000000000004e947 */ /* 0x000fea0003800000 */
[----:B------:R1:W5:Y:S02]  /*34c0*/  LDG.E.LTC128B R69, desc[UR18][R22.64] ;  /* 0x0000001216457981 */ /* 0x000364000c1e1920 */
.L_x_75:
[----:B------:R-:W-:Y:S05]  /*34d0*/  BSYNC B1 ;  /* 0x0000000000017941 */ /* 0x000fea0003800000 */
.L_x_74:
[----:B------:R-:W-:Y:S01]  /*34e0*/  ISETP.GT.AND P2, PT, R4, 0x31, PT ;  /* 0x000000310400780c */ /* 0x000fe20003f44270 */
[----:B-----5:R-:W-:Y:S01]  /*34f0*/  FMUL R21, R69, R14 ;  /* 0x0000000e45157220 */ /* 0x020fe20000400000 */
[----:B------:R-:W-:Y:S01]  /*3500*/  IMAD.X R29, R27, 0x1, R6, P5 ;  /* 0x000000011b1d7824 */ /* 0x000fe200028e0606 */
[----:B------:R-:W-:Y:S01]  /*3510*/  BSSY B1, `(.L_x_76) ;  /* 0x0000009000017945 */ /* 0x000fe20003800000 */
[----:B------:R-:W-:Y:S01]  /*3520*/  ISETP.GT.AND P1, PT, R68, RZ, P2 ;  /* 0x000000ff4400720c */ /* 0x000fe20001724270 */
[----:B------:R-:W-:Y:S01]  /*3530*/  FFMA R21, R48, R13, R21 ;  /* 0x0000000d30157223 */ /* 0x000fe20000000015 */
[----:B--2---:R-:W-:-:S04]  /*3540*/  IADD3 R36, P5, R34, R20, RZ ;  /* 0x0000001422247210 */ /* 0x004fc80007fbe0ff */
[----:B------:R2:W-:Y:S01]  /*3550*/  @P6 STG.E desc[UR18][R28.64], R21 ;  /* 0x000000151c006986 */ /* 0x0005e2000c101912 */
[----:B----4-:R-:W-:-:S04]  /*3560*/  IADD3 R30, P6, R32, UR10, RZ ;  /* 0x0000000a201e7c10 */ /* 0x010fc8000ffde0ff */
[----:B------:R-:W-:Y:S02]  /*3570*/  IADD3.X R31, R33, UR11, RZ, P6, !PT ;  /* 0x0000000b211f7c10 */ /* 0x000fe4000b7fe4ff */
[----:B------:R-:W-:Y:S07]  /*3580*/  @!P1 BRA `(.L_x_77) ;  /* 0x0000000000049947 */ /* 0x000fee0003800000 */
[----:B------:R4:W5:Y:S02]  /*3590*/  LDG.E.LTC128B R69, desc[UR18][R30.64] ;  /* 0x000000121e457981 */ /* 0x000964000c1e1920 */
.L_x_77:
[----:B------:R-:W-:Y:S05]  /*35a0*/  BSYNC B1 ;  /* 0x0000000000017941 */ /* 0x000fea0003800000 */
.L_x_76:
[----:B0----5:R-:W-:Y:S01]  /*35b0*/  FMUL R38, R69, R14 ;  /* 0x0000000e45267220 */ /* 0x021fe20000400000 */
        /* <DEDUP_REMOVED lines=9> */
.L_x_79:
[----:B------:R-:W-:Y:S05]  /*3650*/  BSYNC B1 ;  /* 0x0000000000017941 */ /* 0x000fea0003800000 */
.L_x_78:
        /* <DEDUP_REMOVED lines=13> */
.L_x_81:
[----:B------:R-:W-:Y:S05]  /*3730*/  BSYNC B1 ;  /* 0x0000000000017941 */ /* 0x000fea0003800000 */
.L_x_80:
[----:B0----5:R-:W-:Y:S01]  /*3740*/  FMUL R24, R69, R14 ;  /* 0x0000000e45187220 */ /* 0x021fe20000400000 */
[----:B------:R-:W-:Y:S01]  /*3750*/  IMAD.X R39, R35, 0x1, R5, P5 ;  /* 0x0000000123277824 */ /* 0x000fe200028e0605 */
[----:B------:R-:W-:Y:S01]  /*3760*/  ISETP.GT.AND P6, PT, R68, RZ, P1 ;  /* 0x000000ff4400720c */ /* 0x000fe20000fc4270 */
[----:B------:R-:W-:Y:S01]  /*3770*/  BSSY B1, `(.L_x_82) ;  /* 0x0000008000017945 */ /* 0x000fe20003800000 */
[----:B------:R-:W-:Y:S01]  /*3780*/  FFMA R51, R51, R13, R24 ;  /* 0x0000000d33337223 */ /* 0x000fe20000000018 */
[----:B--2---:R-:W-:-:S04]  /*3790*/  IADD3 R26, P3, R28, R20, RZ ;  /* 0x000000141c1a7210 */ /* 0x004fc80007f7e0ff */
[----:B------:R0:W-:Y:S06]  /*37a0*/  @P2 STG.E desc[UR18][R38.64], R51 ;  /* 0x0000003326002986 */ /* 0x0001ec000c101912 */
[----:B------:R-:W-:Y:S05]  /*37b0*/  @!P6 BRA `(.L_x_83) ;  /* 0x00000000000ce947 */ /* 0x000fea0003800000 */
[----:B------:R-:W-:-:S04]  /*37c0*/  IADD3 R24, P2, R22, UR10, RZ ;  /* 0x0000000a16187c10 */ /* 0x000fc8000ff5e0ff */
[----:B------:R-:W-:-:S05]  /*37d0*/  IADD3.X R25, R23, UR11, RZ, P2, !PT ;  /* 0x0000000b17197c10 */ /* 0x000fca00097fe4ff */
[----:B------:R2:W5:Y:S04]  /*37e0*/  LDG.E.LTC128B R69, desc[UR18][R24.64] ;  /* 0x0000001218457981 */ /* 0x000568000c1e1920 */
.L_x_83:
[----:B------:R-:W-:Y:S05]  /*37f0*/  BSYNC B1 ;  /* 0x0000000000017941 */ /* 0x000fea0003800000 */
.L_x_82:
[----:B------:R-:W-:Y:S01]  /*3800*/  ISETP.GT.AND P2, PT, R4, 0x39, PT ;  /* 0x000000390400780c */ /* 0x000fe20003f44270 */
[----:B-----5:R-:W-:Y:S01]  /*3810*/  FMUL R21, R69, R14 ;  /* 0x0000000e45157220 */ /* 0x020fe20000400000 */
[----:B------:R-:W-:Y:S01]  /*3820*/  IMAD.X R27, R29, 0x1, R6, P3 ;  /* 0x000000011d1b7824 */ /* 0x000fe200018e0606 */
[----:B--2---:R-:W-:Y:S01]  /*3830*/  IADD3 R24, P3, R36, R20, RZ ;  /* 0x0000001424187210 */ /* 0x004fe20007f7e0ff */
[----:B------:R-:W-:Y:S01]  /*3840*/  BSSY B1, `(.L_x_84) ;  /* 0x0000008000017945 */ /* 0x000fe20003800000 */
[----:B------:R-:W-:Y:S01]  /*3850*/  ISETP.GT.AND P5, PT, R68, RZ, P2 ;  /* 0x000000ff4400720c */ /* 0x000fe200017a4270 */
[----:B------:R-:W-:-:S05]  /*3860*/  FFMA R25, R52, R13, R21 ;  /* 0x0000000d34197223 */ /* 0x000fca0000000015 */
[----:B------:R2:W-:Y:S01]  /*3870*/  @P6 STG.E desc[UR18][R26.64], R25 ;  /* 0x000000191a006986 */ /* 0x0005e2000c101912 */
[----:B------:R-:W-:-:S04]  /*3880*/  IADD3 R20, P6, R30, UR10, RZ ;  /* 0x0000000a1e147c10 */ /* 0x000fc8000ffde0ff */
[----:B------:R-:W-:Y:S02]  /*3890*/  IADD3.X R21, R31, UR11, RZ, P6, !PT ;  /* 0x0000000b1f157c10 */ /* 0x000fe4000b7fe4ff */
[----:B------:R-:W-:Y:S07]  /*38a0*/  @!P5 BRA `(.L_x_85) ;  /* 0x000000000004d947 */ /* 0x000fee0003800000 */
[----:B------:R0:W5:Y:S02]  /*38b0*/  LDG.E.LTC128B R69, desc[UR18][R20.64] ;  /* 0x0000001214457981 */ /* 0x000164000c1e1920 */
.L_x_85:
[----:B------:R-:W-:Y:S05]  /*38c0*/  BSYNC B1 ;  /* 0x0000000000017941 */ /* 0x000fea0003800000 */
.L_x_84:
[----:B-----5:R-:W-:Y:S01]  /*38d0*/  FMUL R4, R69, R14 ;  /* 0x0000000e45047220 */ /* 0x020fe20000400000 */
[----:B--2---:R-:W-:Y:S01]  /*38e0*/  IMAD.X R25, R37, 0x1, R6, P3 ;  /* 0x0000000125197824 */ /* 0x004fe200018e0606 */
[----:B------:R-:W-:Y:S01]  /*38f0*/  ISETP.GT.AND P1, PT, R68, 0x8, P1 ;  /* 0x000000084400780c */ /* 0x000fe20000f24270 */
[----:B------:R-:W-:Y:S01]  /*3900*/  BSSY B1, `(.L_x_86) ;  /* 0x0000008000017945 */ /* 0x000fe20003800000 */
[----:B------:R-:W-:Y:S01]  /*3910*/  FFMA R53, R53, R13, R4 ;  /* 0x0000000d35357223 */ /* 0x000fe20000000004 */
[----:B0-----:R-:W-:Y:S02]  /*3920*/  IADD3 R20, P3, R22, UR8, RZ ;  /* 0x0000000816147c10 */ /* 0x001fe4000ff7e0ff */
[----:B------:R-:W-:Y:S02]  /*3930*/  IADD3 R26, P6, R28, R19, RZ ;  /* 0x000000131c1a7210 */ /* 0x000fe40007fde0ff */
[----:B------:R0:W-:Y:S01]  /*3940*/  @P5 STG.E desc[UR18][R24.64], R53 ;  /* 0x0000003518005986 */ /* 0x0001e2000c101912 */
[----:B------:R-:W-:-:S05]  /*3950*/  IADD3.X R21, R23, UR9, RZ, P3, !PT ;  /* 0x0000000917157c10 */ /* 0x000fca0009ffe4ff */
[----:B------:R-:W-:Y:S05]  /*3960*/  @!P1 BRA `(.L_x_87) ;  /* 0x0000000000049947 */ /* 0x000fea0003800000 */
[----:B------:R2:W5:Y:S02]  /*3970*/  LDG.E.LTC128B R69, desc[UR18][R20.64] ;  /* 0x0000001214457981 */ /* 0x000564000c1e1920 */
.L_x_87:
[----:B------:R-:W-:Y:S05]  /*3980*/  BSYNC B1 ;  /* 0x0000000000017941 */ /* 0x000fea0003800000 */
.L_x_86:
[----:B------:R-:W-:Y:S01]  /*3990*/  ISETP.GT.AND P2, PT, R68, 0x8, P2 ;  /* 0x000000084400780c */ /* 0x000fe20001744270 */
[----:B--2--5:R-:W-:Y:S01]  /*39a0*/  FMUL R21, R69, R14 ;  /* 0x0000000e45157220 */ /* 0x024fe20000400000 */
[----:B------:R-:W-:Y:S01]  /*39b0*/  IMAD.X R27, R29, 0x1, R5, P6 ;  /* 0x000000011d1b7824 */ /* 0x000fe200030e0605 */
[----:B------:R-:W-:Y:S02]  /*39c0*/  BSSY B1, `(.L_x_88) ;  /* 0x0000007000017945 */ /* 0x000fe40003800000 */
[----:B-1----:R-:W-:-:S05]  /*39d0*/  FFMA R23, R54, R13, R21 ;  /* 0x0000000d36177223 */ /* 0x002fca0000000015 */
[----:B------:R1:W-:Y:S01]  /*39e0*/  @P1 STG.E desc[UR18][R26.64], R23 ;  /* 0x000000171a001986 */ /* 0x0003e2000c101912 */
[----:B------:R-:W-:-:S04]  /*39f0*/  IADD3 R20, P1, R30, UR8, RZ ;  /* 0x000000081e147c10 */ /* 0x000fc8000ff3e0ff */
[----:B------:R-:W-:Y:S01]  /*3a00*/  IADD3.X R21, R31, UR9, RZ, P1, !PT ;  /* 0x000000091f157c10 */ /* 0x000fe20008ffe4ff */
[----:B------:R-:W-:Y:S08]  /*3a10*/  @!P2 BRA `(.L_x_89) ;  /* 0x000000000004a947 */ /* 0x000ff00003800000 */
[----:B------:R2:W5:Y:S02]  /*3a20*/  LDG.E.LTC128B R69, desc[UR18][R20.64] ;  /* 0x0000001214457981 */ /* 0x000564000c1e1920 */
.L_x_89:
[----:B------:R-:W-:Y:S05]  /*3a30*/  BSYNC B1 ;  /* 0x0000000000017941 */ /* 0x000fea0003800000 */
.L_x_88:
[----:B------:R-:W-:Y:S05]  /*3a40*/  @!P2 BRA `(.L_x_90) ;  /* 0x0000000800d4a947 */ /* 0x000fea0003800000 */
[----:B------:R-:W-:Y:S01]  /*3a50*/  IADD3 R4, P1, R36, R19, RZ ;  /* 0x0000001324047210 */ /* 0x000fe20007f3e0ff */
[----:B-----5:R-:W-:-:S04]  /*3a60*/  FMUL R6, R69, R14 ;  /* 0x0000000e45067220 */ /* 0x020fc80000400000 */
[----:B------:R-:W-:Y:S02]  /*3a70*/  IMAD.X R5, R37, 0x1, R5, P1 ;  /* 0x0000000125057824 */ /* 0x000fe400008e0605 */
[----:B------:R-:W-:-:S05]  /*3a80*/  FFMA R55, R55, R13, R6 ;  /* 0x0000000d37377223 */ /* 0x000fca0000000006 */
[----:B------:R0:W-:Y:S01]  /*3a90*/  STG.E desc[UR18][R4.64], R55 ;  /* 0x0000003704007986 */ /* 0x0001e2000c101912 */
[----:B------:R-:W-:Y:S05]  /*3aa0*/  BRA `(.L_x_90) ;  /* 0x0000000800bc7947 */ /* 0x000fea0003800000 */
.L_x_31:
[----:B------:R-:W-:Y:S01]  /*3ab0*/  ISETP.GT.AND P2, PT, R4, 0x1, PT ;  /* 0x000000010400780c */ /* 0x000fe20003f44270 */
[----:B------:R-:W-:Y:S01]  /*3ac0*/  ULDC.64 UR8, c[0x0][0x6c0] ;  /* 0x0001b00000087ab9 */ /* 0x000fe20000000a00 */
[-C--:B--2---:R-:W-:Y:S01]  /*3ad0*/  FMUL R5, R24, R13.reuse ;  /* 0x0000000d18057220 */ /* 0x084fe20000400000 */
[----:B------:R-:W-:Y:S01]  /*3ae0*/  LEA R20, P6, R70, UR8, 0x2 ;  /* 0x0000000846147c11 */ /* 0x000fe2000f8c10ff */
[-C--:B------:R-:W-:Y:S01]  /*3af0*/  FMUL R19, R25, R13.reuse ;  /* 0x0000000d19137220 */ /* 0x080fe20000400000 */
[----:B------:R-:W-:Y:S01]  /*3b00*/  ISETP.GT.AND P3, PT, R68, RZ, P2 ;  /* 0x000000ff4400720c */ /* 0x000fe20001764270 */
[----:B------:R-:W-:Y:S01]  /*3b10*/  IMAD.SHL.U32 R61, R74, 0x20, RZ ;  /* 0x000000204a3d7824 */ /* 0x000fe200078e00ff */
[----:B------:R-:W-:Y:S01]  /*3b20*/  LEA.HI.X R21, R70, UR9, R59, 0x2, P6 ;  /* 0x0000000946157c11 */ /* 0x000fe2000b0f143b */
[-C--:B------:R-:W-:Y:S01]  /*3b30*/  FMUL R57, R26, R13.reuse ;  /* 0x0000000d1a397220 */ /* 0x080fe20000400000 */
[-C--:B------:R-:W-:Y:S01]  /*3b40*/  LEA R22, P6, R74, R20.reuse, 0x2 ;  /* 0x000000144a167211 */ /* 0x080fe200078c10ff */
[----:B------:R-:W-:Y:S01]  /*3b50*/  FMUL R59, R27, R13 ;  /* 0x0000000d1b3b7220 */ /* 0x000fe20000400000 */
[----:B------:R-:W-:Y:S01]  /*3b60*/  ISETP.GT.AND P1, PT, R68, 0x8, P1 ;  /* 0x000000084400780c */ /* 0x000fe20000f24270 */
[----:B------:R0:W-:Y:S01]  /*3b70*/  @P5 STG.E desc[UR18][R20.64], R5 ;  /* 0x0000000514005986 */ /* 0x0001e2000c101912 */
[--C-:B------:R-:W-:Y:S01]  /*3b80*/  LEA.HI.X R23, R74, R21, R75.reuse, 0x2, P6 ;  /* 0x000000154a177211 */ /* 0x100fe200030f144b */
[-C--:B------:R-:W-:Y:S01]  /*3b90*/  FMUL R29, R29, R13.reuse ;  /* 0x0000000d1d1d7220 */ /* 0x080fe20000400000 */
[----:B------:R-:W-:Y:S01]  /*3ba0*/  ISETP.GT.AND P2, PT, R68, 0x8, P2 ;  /* 0x000000084400780c */ /* 0x000fe20001744270 */
[-C--:B------:R-:W-:Y:S01]  /*3bb0*/  FMUL R33, R33, R13.reuse ;  /* 0x0000000d21217220 */ /* 0x080fe20000400000 */
[----:B------:R-:W-:Y:S01]  /*3bc0*/  SHF.L.U64.HI R75, R74, 0x5, R75 ;  /* 0x000000054a4b7819 */ /* 0x000fe2000001024b */
[----:B------:R1:W-:Y:S01]  /*3bd0*/  @P3 STG.E desc[UR18][R22.64], R19 ;  /* 0x0000001316003986 */ /* 0x0003e2000c101912 */
[----:B------:R-:W-:Y:S01]  /*3be0*/  ISETP.GT.AND P3, PT, R4, 0x8, PT ;  /* 0x000000080400780c */ /* 0x000fe20003f64270 */
[-C--:B------:R-:W-:Y:S01]  /*3bf0*/  FMUL R35, R35, R13.reuse ;  /* 0x0000000d23237220 */ /* 0x080fe20000400000 */
[----:B------:R-:W-:Y:S01]  /*3c00*/  IADD3 R24, P5, R61, R20, RZ ;  /* 0x000000143d187210 */ /* 0x000fe20007fbe0ff */
[-C--:B------:R-:W-:Y:S01]  /*3c10*/  FMUL R37, R37, R13.reuse ;  /* 0x0000000d25257220 */ /* 0x080fe20000400000 */
[----:B------:R-:W-:Y:S01]  /*3c20*/  ISETP.GT.AND P6, PT, R68, RZ, P3 ;  /* 0x000000ff4400720c */ /* 0x000fe20001fc4270 */
[----:B------:R2:W-:Y:S01]  /*3c30*/  @P1 STG.E desc[UR18][R20.64+0x20], R57 ;  /* 0x0000203914001986 */ /* 0x0005e2000c101912 */
[----:B------:R-:W-:Y:S01]  /*3c40*/  ISETP.GT.AND P1, PT, R4, 0x9, PT ;  /* 0x000000090400780c */ /* 0x000fe20003f24270 */
[-C--:B0-----:R-:W-:Y:S01]  /*3c50*/  FMUL R5, R28, R13.reuse ;  /* 0x0000000d1c057220 */ /* 0x081fe20000400000 */
[----:B------:R-:W-:Y:S01]  /*3c60*/  IMAD.X R25, R75, 0x1, R21, P5 ;  /* 0x000000014b197824 */ /* 0x000fe200028e0615 */
[----:B------:R0:W-:Y:S01]  /*3c70*/  @P2 STG.E desc[UR18][R22.64+0x20], R59 ;  /* 0x0000203b16002986 */ /* 0x0001e2000c101912 */
[C---:B------:R-:W-:Y:S01]  /*3c80*/  ISETP.GT.AND P2, PT, R68.reuse, RZ, P1 ;  /* 0x000000ff4400720c */ /* 0x040fe20000f44270 */
[-C--:B-1----:R-:W-:Y:S01]  /*3c90*/  FMUL R19, R31, R13.reuse ;  /* 0x0000000d1f137220 */ /* 0x082fe20000400000 */
[----:B------:R-:W-:Y:S01]  /*3ca0*/  IADD3 R26, P5, R61, R22, RZ ;  /* 0x000000163d1a7210 */ /* 0x000fe20007fbe0ff */
[-C--:B------:R-:W-:Y:S01]  /*3cb0*/  FMUL R39, R39, R13.reuse ;  /* 0x0000000d27277220 */ /* 0x080fe20000400000 */
[C---:B------:R-:W-:Y:S01]  /*3cc0*/  ISETP.GT.AND P3, PT, R68.reuse, 0x8, P3 ;  /* 0x000000084400780c */ /* 0x040fe20001f64270 */
[----:B------:R-:W-:Y:S01]  /*3cd0*/  FMUL R41, R41, R13 ;  /* 0x0000000d29297220 */ /* 0x000fe20000400000 */
[----:B------:R-:W-:Y:S01]  /*3ce0*/  ISETP.GT.AND P1, PT, R68, 0x8, P1 ;  /* 0x000000084400780c */ /* 0x000fe20000f24270 */
[----:B------:R1:W-:Y:S01]  /*3cf0*/  @P6 STG.E desc[UR18][R24.64], R5 ;  /* 0x0000000518006986 */ /* 0x0003e2000c101912 */
[----:B------:R-:W-:Y:S01]  /*3d00*/  IADD3 R63, P6, R61, 0x20, RZ ;  /* 0x000000203d3f7810 */ /* 0x000fe20007fde0ff */
[----:B------:R-:W-:-:S02]  /*3d10*/  IMAD.X R27, R75, 0x1, R23, P5 ;  /* 0x000000014b1b7824 */ /* 0x000fc400028e0617 */
[-C--:B--2---:R-:W-:Y:S01]  /*3d20*/  FMUL R57, R32, R13.reuse ;  /* 0x0000000d20397220 */ /* 0x084fe20000400000 */
[-C--:B------:R-:W-:Y:S01]  /*3d30*/  FMUL R43, R43, R13.reuse ;  /* 0x0000000d2b2b7220 */ /* 0x080fe20000400000 */
[----:B------:R-:W-:Y:S01]  /*3d40*/  IADD3 R20, P5, R63, R20, RZ ;  /* 0x000000143f147210 */ /* 0x000fe20007fbe0ff */
[----:B0-----:R-:W-:Y:S01]  /*3d50*/  IMAD.X R59, RZ, RZ, R75, P6 ;  /* 0x000000ffff3b7224 */ /* 0x001fe200030e064b */
[----:B------:R0:W-:Y:S01]  /*3d60*/  @P2 STG.E desc[UR18][R26.64], R29 ;  /* 0x0000001d1a002986 */ /* 0x0001e2000c101912 */
[----:B------:R-:W-:Y:S01]  /*3d70*/  ISETP.GT.AND P2, PT, R4, 0x10, PT ;  /* 0x000000100400780c */ /* 0x000fe20003f44270 */
[-C--:B------:R-:W-:Y:S01]  /*3d80*/  FMUL R45, R45, R13.reuse ;  /* 0x0000000d2d2d7220 */ /* 0x080fe20000400000 */
[----:B------:R-:W-:Y:S01]  /*3d90*/  IMAD.X R21, R59, 0x1, R21, P5 ;  /* 0x000000013b157824 */ /* 0x000fe200028e0615 */
[----:B------:R-:W-:Y:S01]  /*3da0*/  IADD3 R22, P5, R63, R22, RZ ;  /* 0x000000163f167210 */ /* 0x000fe20007fbe0ff */
[-C--:B-1----:R-:W-:Y:S01]  /*3db0*/  FMUL R5, R30, R13.reuse ;  /* 0x0000000d1e057220 */ /* 0x082fe20000400000 */
[----:B------:R-:W-:Y:S01]  /*3dc0*/  IADD3 R28, P6, R61, R24, RZ ;  /* 0x000000183d1c7210 */ /* 0x000fe20007fde0ff */
[-C--:B------:R-:W-:Y:S01]  /*3dd0*/  FMUL R47, R47, R13.reuse ;  /* 0x0000000d2f2f7220 */ /* 0x080fe20000400000 */
[-C--:B------:R-:W-:Y:S01]  /*3de0*/  FMUL R49, R49, R13.reuse ;  /* 0x0000000d31317220 */ /* 0x080fe20000400000 */
[----:B------:R-:W-:Y:S01]  /*3df0*/  IMAD.X R23, R59, 0x1, R23, P5 ;  /* 0x000000013b177824 */ /* 0x000fe200028e0617 */
[----:B------:R-:W-:Y:S01]  /*3e00*/  ISETP.GT.AND P5, PT, R68, RZ, P2 ;  /* 0x000000ff4400720c */ /* 0x000fe200017a4270 */
[----:B------:R1:W-:Y:S01]  /*3e10*/  @P3 STG.E desc[UR18][R20.64], R5 ;  /* 0x0000000514003986 */ /* 0x0003e2000c101912 */
[----:B------:R-:W-:Y:S01]  /*3e20*/  ISETP.GT.AND P3, PT, R4, 0x11, PT ;  /* 0x000000110400780c */ /* 0x000fe20003f64270 */
[----:B0-----:R-:W-:Y:S01]  /*3e30*/  IMAD.X R29, R75, 0x1, R25, P6 ;  /* 0x000000014b1d7824 */ /* 0x001fe200030e0619 */
[----:B------:R-:W-:Y:S01]  /*3e40*/  IADD3 R30, P6, R61, R26, RZ ;  /* 0x0000001a3d1e7210 */ /* 0x000fe20007fde0ff */
[----:B------:R0:W-:Y:S01]  /*3e50*/  @P1 STG.E desc[UR18][R22.64], R19 ;  /* 0x0000001316001986 */ /* 0x0001e2000c101912 */
[C---:B------:R-:W-:Y:S01]  /*3e60*/  ISETP.GT.AND P1, PT, R68.reuse, RZ, P3 ;  /* 0x000000ff4400720c */ /* 0x040fe20001f24270 */
[-C--:B------:R-:W-:Y:S01]  /*3e70*/  FMUL R51, R51, R13.reuse ;  /* 0x0000000d33337220 */ /* 0x080fe20000400000 */
[C---:B------:R-:W-:Y:S01]  /*3e80*/  ISETP.GT.AND P2, PT, R68.reuse, 0x8, P2 ;  /* 0x000000084400780c */ /* 0x040fe20001744270 */
[----:B------:R-:W-:Y:S01]  /*3e90*/  IMAD.X R31, R75, 0x1, R27, P6 ;  /* 0x000000014b1f7824 */ /* 0x000fe200030e061b */
[----:B------:R-:W-:Y:S01]  /*3ea0*/  ISETP.GT.AND P3, PT, R68, 0x8, P3 ;  /* 0x000000084400780c */ /* 0x000fe20001f64270 */
[-C--:B------:R-:W-:Y:S01]  /*3eb0*/  FMUL R53, R53, R13.reuse ;  /* 0x0000000d35357220 */ /* 0x080fe20000400000 */
[-C--:B------:R-:W-:Y:S01]  /*3ec0*/  FMUL R55, R55, R13.reuse ;  /* 0x0000000d37377220 */ /* 0x080fe20000400000 */
[----:B------:R-:W-:Y:S01]  /*3ed0*/  @P5 STG.E desc[UR18][R28.64], R57 ;  /* 0x000000391c005986 */ /* 0x000fe2000c101912 */
[----:B-1----:R-:W-:Y:S01]  /*3ee0*/  IADD3 R20, P5, R63, R24, RZ ;  /* 0x000000183f147210 */ /* 0x002fe20007fbe0ff */
[-C--:B------:R-:W-:Y:S01]  /*3ef0*/  FMUL R5, R34, R13.reuse ;  /* 0x0000000d22057220 */ /* 0x080fe20000400000 */
[----:B------:R-:W-:Y:S01]  /*3f00*/  IADD3 R24, P6, R61, R28, RZ ;  /* 0x0000001c3d187210 */ /* 0x000fe20007fde0ff */
[----:B0-----:R-:W-:-:S02]  /*3f10*/  FMUL R19, R36, R13 ;  /* 0x0000000d24137220 */ /* 0x001fc40000400000 */
[----:B------:R-:W-:Y:S01]  /*3f20*/  IMAD.X R21, R59, 0x1, R25, P5 ;  /* 0x000000013b157824 */ /* 0x000fe200028e0619 */
[----:B------:R-:W-:Y:S01]  /*3f30*/  IADD3 R22, P5, R63, R26, RZ ;  /* 0x0000001a3f167210 */ /* 0x000fe20007fbe0ff */
[----:B------:R0:W-:Y:S01]  /*3f40*/  @P1 STG.E desc[UR18][R30.64], R33 ;  /* 0x000000211e001986 */ /* 0x0001e2000c101912 */
[----:B------:R-:W-:Y:S01]  /*3f50*/  ISETP.GT.AND P1, PT, R4, 0x18, PT ;  /* 0x000000180400780c */ /* 0x000fe20003f24270 */
[----:B------:R-:W-:Y:S01]  /*3f60*/  IMAD.X R25, R75, 0x1, R29, P6 ;  /* 0x000000014b197824 */ /* 0x000fe200030e061d */
[----:B------:R-:W-:Y:S01]  /*3f70*/  IADD3 R26, P6, R61, R30, RZ ;  /* 0x0000001e3d1a7210 */ /* 0x000fe20007fde0ff */
[----:B------:R-:W-:Y:S01]  /*3f80*/  IMAD.X R23, R59, 0x1, R27, P5 ;  /* 0x000000013b177824 */ /* 0x000fe200028e061b */
[----:B------:R-:W-:Y:S01]  /*3f90*/  ISETP.GT.AND P5, PT, R68, RZ, P1 ;  /* 0x000000ff4400720c */ /* 0x000fe20000fa4270 */
[----:B------:R1:W-:Y:S01]  /*3fa0*/  @P2 STG.E desc[UR18][R20.64], R5 ;  /* 0x0000000514002986 */ /* 0x0003e2000c101912 */
[----:B------:R-:W-:Y:S01]  /*3fb0*/  ISETP.GT.AND P2, PT, R4, 0x19, PT ;  /* 0x000000190400780c */ /* 0x000fe20003f44270 */
[----:B------:R-:W-:Y:S01]  /*3fc0*/  IMAD.X R27, R75, 0x1, R31, P6 ;  /* 0x000000014b1b7824 */ /* 0x000fe200030e061f */
[C---:B------:R-:W-:Y:S01]  /*3fd0*/  ISETP.GT.AND P1, PT, R68.reuse, 0x8, P1 ;  /* 0x000000084400780c */ /* 0x040fe20000f24270 */
[----:B------:R2:W-:Y:S01]  /*3fe0*/  @P3 STG.E desc[UR18][R22.64], R35 ;  /* 0x0000002316003986 */ /* 0x0005e2000c101912 */
[----:B------:R-:W-:Y:S01]  /*3ff0*/  ISETP.GT.AND P3, PT, R68, RZ, P2 ;  /* 0x000000ff4400720c */ /* 0x000fe20001764270 */
[----:B0-----:R-:W-:Y:S01]  /*4000*/  FMUL R33, R50, R13 ;  /* 0x0000000d32217220 */ /* 0x001fe20000400000 */
[----:B------:R-:W-:-:S05]  /*4010*/  ISETP.GT.AND P2, PT, R68, 0x8, P2 ;  /* 0x000000084400780c */ /* 0x000fca0001744270 */
[----:B------:R0:W-:Y:S01]  /*4020*/  @P5 STG.E desc[UR18][R24.64], R19 ;  /* 0x0000001318005986 */ /* 0x0001e2000c101912 */
[----:B-1----:R-:W-:Y:S01]  /*4030*/  IADD3 R20, P5, R63, R28, RZ ;  /* 0x0000001c3f147210 */ /* 0x002fe20007fbe0ff */
[----:B------:R-:W-:Y:S01]  /*4040*/  FMUL R5, R38, R13 ;  /* 0x0000000d26057220 */ /* 0x000fe20000400000 */
[----:B------:R-:W-:-:S03]  /*4050*/  IADD3 R28, P6, R61, R24, RZ ;  /* 0x000000183d1c7210 */ /* 0x000fc60007fde0ff */
[----:B------:R-:W-:Y:S01]  /*4060*/  IMAD.X R21, R59, 0x1, R29, P5 ;  /* 0x000000013b157824 */ /* 0x000fe200028e061d */
[----:B--2---:R-:W-:Y:S01]  /*4070*/  IADD3 R22, P5, R63, R30, RZ ;  /* 0x0000001e3f167210 */ /* 0x004fe20007fbe0ff */
[----:B------:R-:W-:Y:S01]  /*4080*/  @P3 STG.E desc[UR18][R26.64], R37 ;  /* 0x000000251a003986 */ /* 0x000fe2000c101912 */
[----:B------:R-:W-:Y:S01]  /*4090*/  ISETP.GT.AND P3, PT, R4, 0x20, PT ;  /* 0x000000200400780c */ /* 0x000fe20003f64270 */
[----:B------:R-:W-:Y:S01]  /*40a0*/  IMAD.X R29, R75, 0x1, R25, P6 ;  /* 0x000000014b1d7824 */ /* 0x000fe200030e0619 */
[----:B------:R-:W-:Y:S01]  /*40b0*/  IADD3 R30, P6, R61, R26, RZ ;  /* 0x0000001a3d1e7210 */ /* 0x000fe20007fde0ff */
[----:B------:R-:W-:Y:S01]  /*40c0*/  IMAD.X R23, R59, 0x1, R31, P5 ;  /* 0x000000013b177824 */ /* 0x000fe200028e061f */
[----:B------:R-:W-:Y:S01]  /*40d0*/  ISETP.GT.AND P5, PT, R68, RZ, P3 ;  /* 0x000000ff4400720c */ /* 0x000fe20001fa4270 */
[----:B------:R1:W-:Y:S01]  /*40e0*/  @P1 STG.E desc[UR18][R20.64], R5 ;  /* 0x0000000514001986 */ /* 0x0003e2000c101912 */
[----:B------:R-:W-:Y:S01]  /*40f0*/  ISETP.GT.AND P1, PT, R4, 0x21, PT ;  /* 0x000000210400780c */ /* 0x000fe20003f24270 */
[----:B0-----:R-:W-:Y:S01]  /*4100*/  FMUL R19, R40, R13 ;  /* 0x0000000d28137220 */ /* 0x001fe20000400000 */
[C---:B------:R-:W-:Y:S01]  /*4110*/  ISETP.GT.AND P3, PT, R68.reuse, 0x8, P3 ;  /* 0x000000084400780c */ /* 0x040fe20001f64270 */
[----:B------:R0:W-:Y:S01]  /*4120*/  @P2 STG.E desc[UR18][R22.64], R39 ;  /* 0x0000002716002986 */ /* 0x0001e2000c101912 */
[C---:B------:R-:W-:Y:S01]  /*4130*/  ISETP.GT.AND P2, PT, R68.reuse, RZ, P1 ;  /* 0x000000ff4400720c */ /* 0x040fe20000f44270 */
[----:B------:R-:W-:Y:S01]  /*4140*/  IMAD.X R31, R75, 0x1, R27, P6 ;  /* 0x000000014b1f7824 */ /* 0x000fe200030e061b */
[----:B------:R-:W-:-:S05]  /*4150*/  ISETP.GT.AND P1, PT, R68, 0x8, P1 ;  /* 0x000000084400780c */ /* 0x000fca0000f24270 */
[----:B------:R2:W-:Y:S01]  /*4160*/  @P5 STG.E desc[UR18][R28.64], R19 ;  /* 0x000000131c005986 */ /* 0x0005e2000c101912 */
[----:B-1----:R-:W-:Y:S01]  /*4170*/  IADD3 R20, P5, R63, R24, RZ ;  /* 0x000000183f147210 */ /* 0x002fe20007fbe0ff */
[----:B------:R-:W-:Y:S01]  /*4180*/  FMUL R5, R42, R13 ;  /* 0x0000000d2a057220 */ /* 0x000fe20000400000 */
[----:B------:R-:W-:-:S03]  /*4190*/  IADD3 R24, P6, R61, R28, RZ ;  /* 0x0000001c3d187210 */ /* 0x000fc60007fde0ff */
[----:B------:R-:W-:Y:S01]  /*41a0*/  IMAD.X R21, R59, 0x1, R25, P5 ;  /* 0x000000013b157824 */ /* 0x000fe200028e0619 */
[----:B0-----:R-:W-:Y:S01]  /*41b0*/  IADD3 R22, P5, R63, R26, RZ ;  /* 0x0000001a3f167210 */ /* 0x001fe20007fbe0ff */
        /* <DEDUP_REMOVED lines=8> */
[----:B--2---:R-:W-:Y:S01]  /*4240*/  FMUL R19, R44, R13 ;  /* 0x0000000d2c137220 */ /* 0x004fe20000400000 */
[----:B------:R-:W-:Y:S01]  /*4250*/  IMAD.X R27, R75, 0x1, R31, P6 ;  /* 0x000000014b1b7824 */ /* 0x000fe200030e061f */
[----:B------:R1:W-:Y:S01]  /*4260*/  @P1 STG.E desc[UR18][R22.64], R43 ;  /* 0x0000002b16001986 */ /* 0x0003e2000c101912 */
[----:B------:R-:W-:-:S02]  /*4270*/  ISETP.GT.AND P1, PT, R68, RZ, P3 ;  /* 0x000000ff4400720c */ /* 0x000fc40001f24270 */
[C---:B------:R-:W-:Y:S02]  /*4280*/  ISETP.GT.AND P2, PT, R68.reuse, 0x8, P2 ;  /* 0x000000084400780c */ /* 0x040fe40001744270 */
[----:B------:R-:W-:-:S03]  /*4290*/  ISETP.GT.AND P3, PT, R68, 0x8, P3 ;  /* 0x000000084400780c */ /* 0x000fc60001f64270 */
[----:B------:R2:W-:Y:S01]  /*42a0*/  @P5 STG.E desc[UR18][R24.64], R19 ;  /* 0x0000001318005986 */ /* 0x0005e2000c101912 */
[----:B0-----:R-:W-:Y:S01]  /*42b0*/  IADD3 R20, P5, R63, R28, RZ ;  /* 0x0000001c3f147210 */ /* 0x001fe20007fbe0ff */
[----:B------:R-:W-:Y:S01]  /*42c0*/  FMUL R5, R46, R13 ;  /* 0x0000000d2e057220 */ /* 0x000fe20000400000 */
[----:B------:R-:W-:-:S03]  /*42d0*/  IADD3 R28, P6, R61, R24, RZ ;  /* 0x000000183d1c7210 */ /* 0x000fc60007fde0ff */
[----:B------:R-:W-:Y:S01]  /*42e0*/  IMAD.X R21, R59, 0x1, R29, P5 ;  /* 0x000000013b157824 */ /* 0x000fe200028e061d */
[----:B-1----:R-:W-:Y:S01]  /*42f0*/  IADD3 R22, P5, R63, R30, RZ ;  /* 0x0000001e3f167210 */ /* 0x002fe20007fbe0ff */
        /* <DEDUP_REMOVED lines=9> */
[C---:B------:R-:W-:Y:S01]  /*4390*/  ISETP.GT.AND P1, PT, R68.reuse, 0x8, P1 ;  /* 0x000000084400780c */ /* 0x040fe20000f24270 */
[----:B------:R1:W-:Y:S01]  /*43a0*/  @P3 STG.E desc[UR18][R22.64], R47 ;  /* 0x0000002f16003986 */ /* 0x0003e2000c101912 */
[C---:B------:R-:W-:Y:S01]  /*43b0*/  ISETP.GT.AND P3, PT, R68.reuse, RZ, P2 ;  /* 0x000000ff4400720c */ /* 0x040fe20001764270 */
[----:B------:R-:W-:Y:S01]  /*43c0*/  IMAD.X R31, R75, 0x1, R27, P6 ;  /* 0x000000014b1f7824 */ /* 0x000fe200030e061b */
[----:B------:R-:W-:-:S05]  /*43d0*/  ISETP.GT.AND P2, PT, R68, 0x8, P2 ;  /* 0x000000084400780c */ /* 0x000fca0001744270 */
[----:B------:R2:W-:Y:S01]  /*43e0*/  @P5 STG.E desc[UR18][R28.64], R19 ;  /* 0x000000131c005986 */ /* 0x0005e2000c101912 */
[C---:B0-----:R-:W-:Y:S02]  /*43f0*/  IADD3 R20, P5, R63.reuse, R24, RZ ;  /* 0x000000183f147210 */ /* 0x041fe40007fbe0ff */
[----:B-1----:R-:W-:-:S03]  /*4400*/  IADD3 R22, P6, R63, R26, RZ ;  /* 0x0000001a3f167210 */ /* 0x002fc60007fde0ff */
[C---:B------:R-:W-:Y:S01]  /*4410*/  IMAD.X R21, R59.reuse, 0x1, R25, P5 ;  /* 0x000000013b157824 */ /* 0x040fe200028e0619 */
[----:B------:R-:W-:Y:S01]  /*4420*/  @P3 STG.E desc[UR18][R30.64], R49 ;  /* 0x000000311e003986 */ /* 0x000fe2000c101912 */
[C---:B------:R-:W-:Y:S01]  /*4430*/  ISETP.GT.AND P3, PT, R4.reuse, 0x38, PT ;  /* 0x000000380400780c */ /* 0x040fe20003f64270 */
[----:B------:R-:W-:Y:S01]  /*4440*/  IMAD.X R23, R59, 0x1, R27, P6 ;  /* 0x000000013b177824 */ /* 0x000fe200030e061b */
[----:B------:R-:W-:Y:S01]  /*4450*/  ISETP.GT.AND P5, PT, R4, 0x39, PT ;  /* 0x000000390400780c */ /* 0x000fe20003fa4270 */
[----:B------:R0:W-:Y:S01]  /*4460*/  @P1 STG.E desc[UR18][R20.64], R33 ;  /* 0x0000002114001986 */ /* 0x0001e2000c101912 */
[-C--:B------:R-:W-:Y:S01]  /*4470*/  IADD3 R26, P6, R63, R28.reuse, RZ ;  /* 0x0000001c3f1a7210 */ /* 0x080fe20007fde0ff */
[----:B--2---:R-:W-:Y:S01]  /*4480*/  FMUL R19, R52, R13 ;  /* 0x0000000d34137220 */ /* 0x004fe20000400000 */
[----:B------:R-:W-:Y:S01]  /*4490*/  IADD3 R4, P1, R61, R28, RZ ;  /* 0x0000001c3d047210 */ /* 0x000fe20007f3e0ff */
[----:B------:R1:W-:Y:S01]  /*44a0*/  @P2 STG.E desc[UR18][R22.64], R51 ;  /* 0x0000003316002986 */ /* 0x0003e2000c101912 */
[C---:B------:R-:W-:Y:S01]  /*44b0*/  ISETP.GT.AND P2, PT, R68.reuse, RZ, P3 ;  /* 0x000000ff4400720c */ /* 0x040fe20001f44270 */
[--C-:B------:R-:W-:Y:S01]  /*44c0*/  IMAD.X R27, R59, 0x1, R29.reuse, P6 ;  /* 0x000000013b1b7824 */ /* 0x100fe200030e061d */
[----:B------:R-:W-:Y:S01]  /*44d0*/  IADD3 R24, P6, R61, R30, RZ ;  /* 0x0000001e3d187210 */ /* 0x000fe20007fde0ff */
[----:B------:R-:W-:Y:S01]  /*44e0*/  IMAD.X R5, R75, 0x1, R29, P1 ;  /* 0x000000014b057824 */ /* 0x000fe200008e061d */
[----:B------:R-:W-:-:S02]  /*44f0*/  ISETP.GT.AND P1, PT, R68, RZ, P5 ;  /* 0x000000ff4400720c */ /* 0x000fc40002f24270 */
[C---:B------:R-:W-:Y:S01]  /*4500*/  ISETP.GT.AND P3, PT, R68.reuse, 0x8, P3 ;  /* 0x000000084400780c */ /* 0x040fe20001f64270 */
[--C-:B------:R-:W-:Y:S01]  /*4510*/  IMAD.X R25, R75, 0x1, R31.reuse, P6 ;  /* 0x000000014b197824 */ /* 0x100fe200030e061f */
[----:B------:R-:W-:Y:S02]  /*4520*/  ISETP.GT.AND P5, PT, R68, 0x8, P5 ;  /* 0x000000084400780c */ /* 0x000fe40002fa4270 */
[----:B0-----:R-:W-:Y:S01]  /*4530*/  IADD3 R20, P6, R63, R30, RZ ;  /* 0x0000001e3f147210 */ /* 0x001fe20007fde0ff */
[----:B-1----:R-:W-:Y:S02]  /*4540*/  FMUL R23, R54, R13 ;  /* 0x0000000d36177220 */ /* 0x002fe40000400000 */
[----:B------:R0:W-:Y:S02]  /*4550*/  @P2 STG.E desc[UR18][R4.64], R19 ;  /* 0x0000001304002986 */ /* 0x0001e4000c101912 */
[----:B------:R-:W-:Y:S02]  /*4560*/  IMAD.X R21, R59, 0x1, R31, P6 ;  /* 0x000000013b157824 */ /* 0x000fe400030e061f */
[----:B------:R0:W-:Y:S04]  /*4570*/  @P1 STG.E desc[UR18][R24.64], R53 ;  /* 0x0000003518001986 */ /* 0x0001e8000c101912 */
[----:B------:R0:W-:Y:S04]  /*4580*/  @P3 STG.E desc[UR18][R26.64], R23 ;  /* 0x000000171a003986 */ /* 0x0001e8000c101912 */
[----:B------:R0:W-:Y:S02]  /*4590*/  @P5 STG.E desc[UR18][R20.64], R55 ;  /* 0x0000003714005986 */ /* 0x0001e4000c101912 */
.L_x_90:
[----:B------:R-:W-:Y:S05]  /*45a0*/  BSYNC B0 ;  /* 0x0000000000007941 */ /* 0x000fea0003800000 */
.L_x_30:
[C---:B------:R-:W-:Y:S01]  /*45b0*/  LEA R2, P1, R8.reuse, R2, 0x1 ;  /* 0x0000000208027211 */ /* 0x040fe200078208ff */
[----:B------:R-:W-:Y:S01]  /*45c0*/  ULDC.64 UR8, c[0x0][0x750] ;  /* 0x0001d40000087ab9 */ /* 0x000fe20000000a00 */
[----:B0-----:R-:W-:Y:S01]  /*45d0*/  IMAD.U32 R4, RZ, RZ, UR13 ;  /* 0x0000000dff047e24 */ /* 0x001fe2000f8e00ff */
[----:B------:R-:W-:Y:S01]  /*45e0*/  PRMT R19, RZ, 0x7610, R19 ;  /* 0x00007610ff137816 */ /* 0x000fe20000000013 */
[----:B------:R-:W-:Y:S01]  /*45f0*/  IMAD.MOV.U32 R6, RZ, RZ, -0x1 ;  /* 0xffffffffff067424 */ /* 0x000fe200078e00ff */
[----:B------:R-:W-:Y:S01]  /*4600*/  LEA.HI.X R3, R8, R3, R0, 0x1, P1 ;  /* 0x0000000308037211 */ /* 0x000fe200008f0c00 */
[----:B------:R0:W-:Y:S01]  /*4610*/  SYNCS.ARRIVE.TRANS64.A1T0 RZ, [R4+UR21], RZ ;  /* 0x000000ff04ff79a7 */ /* 0x0001e20008100015 */
[----:B------:R-:W-:Y:S01]  /*4620*/  ISETP.GE.U32.AND P1, PT, R2, UR8, PT ;  /* 0x0000000802007c0c */ /* 0x000fe2000bf26070 */
[----:B------:R-:W-:-:S03]  /*4630*/  IMAD.MOV.U32 R5, RZ, RZ, -0x1 ;  /* 0xffffffffff057424 */ /* 0x000fc600078e00ff */
[----:B------:R-:W-:Y:S01]  /*4640*/  ISETP.GE.U32.AND.EX P1, PT, R3, UR9, PT, P1 ;  /* 0x0000000903007c0c */ /* 0x000fe2000bf26110 */
[----:B0-----:R-:W-:-:S12]  /*4650*/  IMAD.MOV.U32 R4, RZ, RZ, -0x1 ;  /* 0xffffffffff047424 */ /* 0x001fd800078e00ff */
[----:B------:R-:W-:Y:S05]  /*4660*/  @P1 BRA `(.L_x_91) ;  /* 0x0000000400641947 */ /* 0x000fea0003800000 */
[----:B----4-:R-:W0:Y:S01]  /*4670*/  S2R R30, SR_CTAID.X ;  /* 0x00000000001e7919 */ /* 0x010e220000002500 */
[----:B------:R-:W4:Y:S01]  /*4680*/  LDC.64 R24, c[0x0][0x728] ;  /* 0x0001ca00ff187b82 */ /* 0x000f220000000a00 */
[----:B------:R-:W-:Y:S01]  /*4690*/  ULDC UR8, c[0x0][0x150] ;  /* 0x0000540000087ab9 */ /* 0x000fe20000000800 */
[----:B------:R-:W-:Y:S01]  /*46a0*/  IMAD.MOV.U32 R22, RZ, RZ, R2 ;  /* 0x000000ffff167224 */ /* 0x000fe200078e0002 */
[----:B------:R-:W0:Y:S01]  /*46b0*/  S2R R32, SR_CTAID.Y ;  /* 0x0000000000207919 */ /* 0x000e220000002600 */
[----:B-1----:R-:W-:-:S04]  /*46c0*/  IMAD.MOV.U32 R23, RZ, RZ, R3 ;  /* 0x000000ffff177224 */ /* 0x002fc800078e0003 */
[----:B------:R-:W1:Y:S08]  /*46d0*/  LDC R33, c[0x0][0x144] ;  /* 0x00005100ff217b82 */ /* 0x000e700000000800 */
[----:B------:R-:W1:Y:S08]  /*46e0*/  LDC R6, c[0x0][0x730] ;  /* 0x0001cc00ff067b82 */ /* 0x000e700000000800 */
[----:B------:R-:W1:Y:S01]  /*46f0*/  LDC.64 R28, c[0x0][0x720] ;  /* 0x0001c800ff1c7b82 */ /* 0x000e620000000a00 */
[----:B----4-:R-:W-:-:S04]  /*4700*/  ISETP.NE.U32.AND P1, PT, R24, RZ, PT ;  /* 0x000000ff1800720c */ /* 0x010fc80003f25070 */
[----:B------:R-:W-:Y:S02]  /*4710*/  ISETP.NE.AND.EX P1, PT, R25, RZ, PT, P1 ;  /* 0x000000ff1900720c */ /* 0x000fe40003f25310 */
[----:B0-----:R-:W-:-:S05]  /*4720*/  I2FP.F32.U32 R4, R30 ;  /* 0x0000001e00047245 */ /* 0x001fca0000201000 */
[----:B------:R-:W-:-:S04]  /*4730*/  FMUL R4, R4, UR8 ;  /* 0x0000000804047c20 */ /* 0x000fc80008400000 */
[----:B------:R0:W4:Y:S02]  /*4740*/  F2I.U32.TRUNC.NTZ R31, R4 ;  /* 0x00000004001f7305 */ /* 0x000124000020f000 */
[----:B------:R-:W-:Y:S05]  /*4750*/  @!P1 BRA `(.L_x_92) ;  /* 0x0000000000289947 */ /* 0x000fea0003800000 */
[----:B------:R-:W2:Y:S02]  /*4760*/  LDC R5, c[0x0][0x734] ;  /* 0x0001cd00ff057b82 */ /* 0x000ea40000000800 */
[----:B--2---:R-:W-:-:S05]  /*4770*/  IADD3 R19, P1, R2, R5, RZ ;  /* 0x0000000502137210 */ /* 0x004fca0007f3e0ff */
[----:B------:R-:W-:-:S04]  /*4780*/  IMAD.X R27, RZ, RZ, R3, P1 ;  /* 0x000000ffff1b7224 */ /* 0x000fc800008e0603 */
[----:B0-----:R-:W-:-:S04]  /*4790*/  IMAD.WIDE.U32 R4, R27, R24, RZ ;  /* 0x000000181b047225 */ /* 0x001fc800078e00ff */
[----:B------:R-:W-:-:S04]  /*47a0*/  IMAD.WIDE.U32 R20, P1, R19, R25, R4 ;  /* 0x0000001913147225 */ /* 0x000fc80007820004 */
[----:B------:R-:W-:-:S04]  /*47b0*/  IMAD.WIDE.U32 R4, R19, R24, RZ ;  /* 0x0000001813047225 */ /* 0x000fc800078e00ff */
[----:B------:R-:W-:Y:S01]  /*47c0*/  IMAD.X R23, RZ, RZ, RZ, P1 ;  /* 0x000000ffff177224 */ /* 0x000fe200008e06ff */
[----:B------:R-:W-:Y:S01]  /*47d0*/  IADD3 RZ, P1, R5, R20, RZ ;  /* 0x0000001405ff7210 */ /* 0x000fe20007f3e0ff */
[----:B------:R-:W-:-:S04]  /*47e0*/  IMAD.MOV.U32 R22, RZ, RZ, R21 ;  /* 0x000000ffff167224 */ /* 0x000fc800078e0015 */
[----:B------:R-:W-:-:S08]  /*47f0*/  IMAD.WIDE.U32.X R22, R27, R25, R22, P1 ;  /* 0x000000191b167225 */ /* 0x000fd000008e0416 */
.L_x_92:
[----:B------:R-:W3:Y:S01]  /*4800*/  LDC.64 R36, c[0x0][0x740] ;  /* 0x0001d000ff247b82 */ /* 0x000ee20000000a00 */
[-C--:B-1----:R-:W-:Y:S01]  /*4810*/  SHF.R.U64 R26, R22, R6.reuse, R23 ;  /* 0x00000006161a7219 */ /* 0x082fe20000001217 */
[----:B----4-:R-:W-:Y:S01]  /*4820*/  IMAD.MOV R31, RZ, RZ, -R31 ;  /* 0x000000ffff1f7224 */ /* 0x010fe200078e0a1f */
[----:B0-----:R-:W-:Y:S01]  /*4830*/  SHF.R.U32.HI R4, RZ, R6, R23 ;  /* 0x00000006ff047219 */ /* 0x001fe20000011617 */
[----:B------:R-:W-:Y:S01]  /*4840*/  ULDC UR8, c[0x0][0x154] ;  /* 0x0000550000087ab9 */ /* 0x000fe20000000800 */
[----:B------:R-:W-:Y:S01]  /*4850*/  IADD3 R19, P1, RZ, -R26, RZ ;  /* 0x8000001aff137210 */ /* 0x000fe20007f3e0ff */
[----:B------:R-:W-:Y:S02]  /*4860*/  IMAD R31, R33, R31, R30 ;  /* 0x0000001f211f7224 */ /* 0x000fe400078e021e */
[----:B--2---:R-:W0:Y:S01]  /*4870*/  LDC R20, c[0x0][0x718] ;  /* 0x0001c600ff147b82 */ /* 0x004e220000000800 */
[----:B------:R-:W-:Y:S02]  /*4880*/  IMAD.MOV.U32 R21, RZ, RZ, -0x1 ;  /* 0xffffffffff157424 */ /* 0x000fe400078e00ff */
[----:B------:R-:W-:-:S02]  /*4890*/  IMAD.X R5, RZ, RZ, ~R4, P1 ;  /* 0x000000ffff057224 */ /* 0x000fc400008e0e04 */
[----:B------:R-:W-:Y:S02]  /*48a0*/  IMAD.MOV.U32 R23, RZ, RZ, 0x1 ;  /* 0x00000001ff177424 */ /* 0x000fe400078e00ff */
[-C--:B------:R-:W-:Y:S01]  /*48b0*/  IMAD R6, R5, R28.reuse, RZ ;  /* 0x0000001c05067224 */ /* 0x080fe200078e02ff */
[----:B------:R-:W1:Y:S01]  /*48c0*/  LDC R22, c[0x0][0x708] ;  /* 0x0001c200ff167b82 */ /* 0x000e620000000800 */
[----:B------:R-:W-:-:S04]  /*48d0*/  IMAD.WIDE.U32 R4, R19, R28, R2 ;  /* 0x0000001c13047225 */ /* 0x000fc800078e0002 */
[----:B------:R-:W-:Y:S01]  /*48e0*/  IMAD R19, R19, R29, R6 ;  /* 0x0000001d13137224 */ /* 0x000fe200078e0206 */
[----:B------:R-:W-:Y:S02]  /*48f0*/  I2FP.F32.U32 R6, R32 ;  /* 0x0000002000067245 */ /* 0x000fe40000201000 */
[----:B------:R-:W2:Y:S01]  /*4900*/  LDC R34, c[0x0][0x758] ;  /* 0x0001d600ff227b82 */ /* 0x000ea20000000800 */
[----:B------:R-:W-:Y:S01]  /*4910*/  IMAD.IADD R5, R5, 0x1, R19 ;  /* 0x0000000105057824 */ /* 0x000fe200078e0213 */
[----:B---3--:R-:W-:Y:S01]  /*4920*/  ISETP.NE.U32.AND P1, PT, R36, RZ, PT ;  /* 0x000000ff2400720c */ /* 0x008fe20003f25070 */
[----:B------:R-:W-:-:S03]  /*4930*/  FMUL R19, R6, UR8 ;  /* 0x0000000806137c20 */ /* 0x000fc60008400000 */
[----:B------:R-:W-:Y:S01]  /*4940*/  ISETP.NE.AND.EX P1, PT, R37, RZ, PT, P1 ;  /* 0x000000ff2500720c */ /* 0x000fe20003f25310 */
[----:B------:R3:W4:Y:S01]  /*4950*/  F2I.U32.TRUNC.NTZ R27, R19 ;  /* 0x00000013001b7305 */ /* 0x000722000020f000 */
[----:B------:R-:W3:Y:S01]  /*4960*/  LDC R29, c[0x0][0x148] ;  /* 0x00005200ff1d7b82 */ /* 0x000ee20000000800 */
[-CC-:B0-----:R-:W-:Y:S02]  /*4970*/  SHF.R.U64 R24, R4, R20.reuse, R5.reuse ;  /* 0x0000001404187219 */ /* 0x181fe40000001205 */
[----:B------:R-:W-:-:S05]  /*4980*/  SHF.R.U32.HI R5, RZ, R20, R5 ;  /* 0x00000014ff057219 */ /* 0x000fca0000011605 */
[----:B------:R-:W0:Y:S01]  /*4990*/  LDC R30, c[0x0][0x700] ;  /* 0x0001c000ff1e7b82 */ /* 0x000e220000000800 */
[-CC-:B-1----:R-:W-:Y:S02]  /*49a0*/  SHF.R.U64 R6, R24, R22.reuse, R5.reuse ;  /* 0x0000001618067219 */ /* 0x182fe40000001205 */
[----:B------:R-:W-:-:S05]  /*49b0*/  SHF.R.U32.HI R5, RZ, R22, R5 ;  /* 0x00000016ff057219 */ /* 0x000fca0000011605 */
[----:B------:R-:W1:Y:S01]  /*49c0*/  LDC R35, c[0x0][0x748] ;  /* 0x0001d200ff237b82 */ /* 0x000e620000000800 */
[-CC-:B--2---:R-:W-:Y:S02]  /*49d0*/  SHF.R.U64 R28, R6, R34.reuse, R5.reuse ;  /* 0x00000022061c7219 */ /* 0x184fe40000001205 */
[-C--:B------:R-:W-:Y:S02]  /*49e0*/  SHF.L.U32 R21, R21, R34.reuse, RZ ;  /* 0x0000002215157219 */ /* 0x080fe400000006ff */
[-C--:B------:R-:W-:Y:S01]  /*49f0*/  SHF.R.U32.HI R5, RZ, R34.reuse, R5 ;  /* 0x00000022ff057219 */ /* 0x080fe20000011605 */
[----:B------:R-:W-:Y:S01]  /*4a00*/  IMAD.MOV.U32 R4, RZ, RZ, R28 ;  /* 0x000000ffff047224 */ /* 0x000fe200078e001c */
[----:B------:R-:W-:Y:S01]  /*4a10*/  SHF.L.U32 R34, R23, R34, RZ ;  /* 0x0000002217227219 */ /* 0x000fe200000006ff */
[----:B------:R-:W2:Y:S01]  /*4a20*/  LDC R38, c[0x0][0x738] ;  /* 0x0001ce00ff267b82 */ /* 0x000ea20000000800 */
[----:B------:R-:W-:-:S07]  /*4a30*/  LOP3.LUT R33, RZ, R21, RZ, 0x33, !PT ;  /* 0x00000015ff217212 */ /* 0x000fce00078e33ff */
[----:B------:R-:W0:Y:S01]  /*4a40*/  LDC R39, c[0x0][0x710] ;  /* 0x0001c400ff277b82 */ /* 0x000e220000000800 */
[----:B----4-:R-:W-:Y:S05]  /*4a50*/  @!P1 BRA `(.L_x_93) ;  /* 0x0000000000289947 */ /* 0x010fea0003800000 */
[----:B---3--:R-:W3:Y:S02]  /*4a60*/  LDC R19, c[0x0][0x74c] ;  /* 0x0001d300ff137b82 */ /* 0x008ee40000000800 */
[----:B---3--:R-:W-:-:S05]  /*4a70*/  IADD3 R19, P1, R28, R19, RZ ;  /* 0x000000131c137210 */ /* 0x008fca0007f3e0ff */
        /* <DEDUP_REMOVED lines=8> */
.L_x_93:
[----:B-1----:R-:W-:Y:S01]  /*4b00*/  SHF.R.U64 R4, R4, R35, R5 ;  /* 0x0000002304047219 */ /* 0x002fe20000001205 */
[----:B0-----:R-:W-:Y:S01]  /*4b10*/  VIADD R21, R30, 0xffffffff ;  /* 0xffffffff1e157836 */ /* 0x001fe20000000000 */
[----:B---3--:R-:W-:Y:S01]  /*4b20*/  LOP3.LUT R19, R6, R33, RZ, 0xc0, !PT ;  /* 0x0000002106137212 */ /* 0x008fe200078ec0ff */
[----:B------:R-:W-:Y:S02]  /*4b30*/  IMAD.MOV R27, RZ, RZ, -R27 ;  /* 0x000000ffff1b7224 */ /* 0x000fe400078e0a1b */
[----:B------:R-:W-:Y:S02]  /*4b40*/  IMAD.MOV R5, RZ, RZ, -R4 ;  /* 0x000000ffff057224 */ /* 0x000fe400078e0a04 */
[----:B------:R-:W-:Y:S01]  /*4b50*/  IMAD R6, R34, R4, R19 ;  /* 0x0000000422067224 */ /* 0x000fe200078e0213 */
[----:B------:R-:W-:Y:S01]  /*4b60*/  LOP3.LUT R19, R24, R21, RZ, 0xc0, !PT ;  /* 0x0000001518137212 */ /* 0x000fe200078ec0ff */
[----:B------:R-:W-:Y:S02]  /*4b70*/  @P4 IMAD R31, R29, R27, R32 ;  /* 0x0000001b1d1f4224 */ /* 0x000fe400078e0220 */
[----:B--2---:R-:W-:-:S02]  /*4b80*/  IMAD R4, R5, R38, R28 ;  /* 0x0000002605047224 */ /* 0x004fc400078e021c */
[----:B------:R-:W-:Y:S02]  /*4b90*/  IMAD R6, R6, R39, R31 ;  /* 0x0000002706067224 */ /* 0x000fe400078e021f */
[----:B------:R-:W-:Y:S02]  /*4ba0*/  IMAD R5, R4, R30, R19 ;  /* 0x0000001e04057224 */ /* 0x000fe400078e0213 */
[----:B------:R-:W-:-:S03]  /*4bb0*/  IMAD.MOV.U32 R20, RZ, RZ, 0x1 ;  /* 0x00000001ff147424 */ /* 0x000fc600078e00ff */
[----:B------:R-:W-:Y:S02]  /*4bc0*/  SEL R4, R5, R6, !P4 ;  /* 0x0000000605047207 */ /* 0x000fe40006000000 */
[----:B------:R-:W-:Y:S01]  /*4bd0*/  SEL R6, R6, R5, !P4 ;  /* 0x0000000506067207 */ /* 0x000fe20006000000 */
[----:B------:R-:W-:Y:S01]  /*4be0*/  IMAD.MOV.U32 R5, RZ, RZ, R26 ;  /* 0x000000ffff057224 */ /* 0x000fe200078e001a */
[----:B------:R-:W-:-:S07]  /*4bf0*/  PRMT R19, R20, 0x7610, R19 ;  /* 0x0000761014137816 */ /* 0x000fce0000000013 */
.L_x_91:
[----:B------:R-:W-:Y:S02]  /*4c00*/  LOP3.LUT P1, RZ, R19, 0xff, RZ, 0xc0, !PT ;  /* 0x000000ff13ff7812 */ /* 0x000fe4000782c0ff */
[----:B------:R-:W-:-:S11]  /*4c10*/  LOP3.LUT R67, R67, 0x1, RZ, 0x3c, !PT ;  /* 0x0000000143437812 */ /* 0x000fd600078e3cff */
[----:B------:R-:W-:Y:S05]  /*4c20*/  @P1 BRA `(.L_x_94) ;  /* 0xffffffcc00181947 */ /* 0x000fea000383ffff */
[----:B------:R-:W-:Y:S05]  /*4c30*/  EXIT ;  /* 0x000000000000794d */ /* 0x000fea0003800000 */
.L_x_18:
[----:B------:R-:W-:-:S08]  /*4c40*/  ISETP.NE.AND P0, PT, R22, RZ, PT ;  /* 0x000000ff1600720c */ /* 0x000fd00003f05270 */
[----:B--2-45:R-:W0:-:S00]  /*4c50*/  USETMAXREG.DEALLOC.CTAPOOL 0x28 ;  /* 0x00000028000079c8 */ /* 0x034e0000080e0500 */
[----:B------:R-:W-:Y:S05]  /*4c60*/  @P0 EXIT ;  /* 0x000000000000094d */ /* 0x000fea0003800000 */
[----:B0-----:R-:W-:Y:S01]  /*4c70*/  LOP3.LUT P0, RZ, R15, 0xff, RZ, 0xc0, !PT ;  /* 0x000000ff0fff7812 */ /* 0x001fe2000780c0ff */
[----:B------:R-:W-:Y:S02]  /*4c80*/  IMAD.MOV.U32 R12, RZ, RZ, 0x1 ;  /* 0x00000001ff0c7424 */ /* 0x000fe400078e00ff */
[----:B------:R-:W-:-:S10]  /*4c90*/  IMAD.MOV.U32 R13, RZ, RZ, RZ ;  /* 0x000000ffff0d7224 */ /* 0x000fd400078e00ff */
[----:B------:R-:W-:Y:S05]  /*4ca0*/  @!P0 BRA `(.L_x_95) ;  /* 0x0000000c006c8947 */ /* 0x000fea0003800000 */
[----:B------:R-:W0:Y:S01]  /*4cb0*/  S2R R17, SR_CgaCtaId ;  /* 0x0000000000117919 */ /* 0x000e220000008800 */
[----:B------:R-:W-:Y:S01]  /*4cc0*/  LOP3.LUT P0, RZ, R10, 0x1f, RZ, 0xc0, !PT ;  /* 0x0000001f0aff7812 */ /* 0x000fe2000780c0ff */
[----:B------:R-:W-:Y:S01]  /*4cd0*/  ULDC UR5, c[0x0][0x758] ;  /* 0x0001d60000057ab9 */ /* 0x000fe20000000800 */
[----:B------:R-:W-:Y:S01]  /*4ce0*/  UMOV UR7, 0xffffffff ;  /* 0xffffffff00077882 */ /* 0x000fe20000000000 */
[----:B------:R-:W-:Y:S01]  /*4cf0*/  BSSY B0, `(.L_x_95) ;  /* 0x00000d6000007945 */ /* 0x000fe20003800000 */
[----:B------:R-:W-:Y:S01]  /*4d00*/  USHF.L.U32 UR7, UR7, UR5, URZ ;  /* 0x0000000507077299 */ /* 0x000fe2000800063f */
[C---:B------:R-:W-:Y:S01]  /*4d10*/  ISETP.NE.AND P2, PT, R11.reuse, RZ, PT ;  /* 0x000000ff0b00720c */ /* 0x040fe20003f45270 */
[----:B------:R-:W-:Y:S01]  /*4d20*/  IMAD.MOV.U32 R15, RZ, RZ, 0x1 ;  /* 0x00000001ff0f7424 */ /* 0x000fe200078e00ff */
[----:B------:R-:W-:Y:S01]  /*4d30*/  ISETP.NE.OR P0, PT, R11, RZ, !P0 ;  /* 0x000000ff0b00720c */ /* 0x000fe20004705670 */
[----:B------:R-:W-:Y:S01]  /*4d40*/  IMAD.MOV.U32 R13, RZ, RZ, RZ ;  /* 0x000000ffff0d7224 */ /* 0x000fe200078e00ff */
[----:B------:R-:W-:Y:S01]  /*4d50*/  LOP3.LUT R14, R7, 0x2, RZ, 0xfc, !PT ;  /* 0x00000002070e7812 */ /* 0x000fe200078efcff */
[----:B------:R-:W-:Y:S01]  /*4d60*/  ULDC UR4, c[0x0][0x700] ;  /* 0x0001c00000047ab9 */ /* 0x000fe20000000800 */
[----:B------:R-:W-:Y:S01]  /*4d70*/  UMOV UR8, 0x1 ;  /* 0x0000000100087882 */ /* 0x000fe20000000000 */
[----:B------:R-:W-:-:S02]  /*4d80*/  UIADD3 UR29, UR6, 0x1, URZ ;  /* 0x00000001061d7890 */ /* 0x000fc4000fffe03f */
[----:B------:R-:W-:Y:S02]  /*4d90*/  UIADD3 UR4, UR4, -0x1, URZ ;  /* 0xffffffff04047890 */ /* 0x000fe4000fffe03f */
[----:B------:R-:W-:Y:S02]  /*4da0*/  USHF.L.U32 UR5, UR8, UR5, URZ ;  /* 0x0000000508057299 */ /* 0x000fe4000800063f */
[----:B------:R-:W-:Y:S01]  /*4db0*/  ULOP3.LUT UR7, URZ, UR7, URZ, 0x33, !UPT ;  /* 0x000000073f077292 */ /* 0x000fe2000f8e333f */
[----:B------:R-:W-:Y:S01]  /*4dc0*/  ULDC.64 UR30, c[0x0][0x198] ;  /* 0x00006600001e7ab9 */ /* 0x000fe20000000a00 */
[C---:B0-----:R-:W-:Y:S02]  /*4dd0*/  IMAD.SHL.U32 R12, R17.reuse, 0x20, RZ ;  /* 0x00000020110c7824 */ /* 0x041fe400078e00ff */
[C---:B------:R-:W-:Y:S02]  /*4de0*/  IMAD.SHL.U32 R16, R17.reuse, 0x400, RZ ;  /* 0x0000040011107824 */ /* 0x040fe400078e00ff */
[----:B------:R-:W-:Y:S01]  /*4df0*/  IMAD.SHL.U32 R17, R17, 0x100, RZ ;  /* 0x0000010011117824 */ /* 0x000fe200078e00ff */
[----:B------:R-:W-:Y:S01]  /*4e00*/  R2UR UR10, R12 ;  /* 0x000000000c0a72ca */ /* 0x000fe200000e0000 */
[----:B------:R-:W-:Y:S01]  /*4e10*/  IMAD.MOV.U32 R12, RZ, RZ, 0x1 ;  /* 0x00000001ff0c7424 */ /* 0x000fe200078e00ff */
[----:B------:R-:W-:-:S02]  /*4e20*/  LOP3.LUT R16, R16, 0x400, RZ, 0xc0, !PT ;  /* 0x0000040010107812 */ /* 0x000fc400078ec0ff */
[----:B------:R-:W-:-:S09]  /*4e30*/  LOP3.LUT R17, R17, 0x100, RZ, 0xc0, !PT ;  /* 0x0000010011117812 */ /* 0x000fd200078ec0ff */
[----:B------:R-:W-:-:S12]  /*4e40*/  ULOP3.LUT UR10, UR10, 0x20, URZ, 0xc0, !UPT ;  /* 0x000000200a0a7892 */ /* 0x000fd8000f8ec03f */
.L_x_107:
[----:B------:R-:W-:-:S03]  /*4e50*/  UMOV UR8, 0xffffffff ;  /* 0xffffffff00087882 */ /* 0x000fc60000000000 */
[----:B------:R-:W-:Y:S05]  /*4e60*/  BRA.DIV UR8, `(.L_x_96) ;  /* 0x0000001608fc7947 */ /* 0x000fea000b800000 */
[----:B------:R-:W-:-:S13]  /*4e70*/  ELECT P1, URZ, PT ;  /* 0x00000000003f782f */ /* 0x000fda0003820000 */
.L_x_134:
[----:B------:R-:W0:Y:S01]  /*4e80*/  LDC R10, c[0x0][0x604] ;  /* 0x00018100ff0a7b82 */ /* 0x000e220000000800 */
[----:B------:R-:W-:Y:S01]  /*4e90*/  BSSY B1, `(.L_x_97) ;  /* 0x0000047000017945 */ /* 0x000fe20003800000 */
[----:B0-----:R-:W-:-:S13]  /*4ea0*/  ISETP.LT.OR P1, PT, R10, 0x1, !P1 ;  /* 0x000000010a00780c */ /* 0x001fda0004f21670 */
[----:B------:R-:W-:Y:S05]  /*4eb0*/  @P1 BRA `(.L_x_98) ;  /* 0x0000000400101947 */ /* 0x000fea0003800000 */
[----:B------:R-:W-:Y:S01]  /*4ec0*/  IMAD.SHL.U32 R19, R4, 0x40, RZ ;  /* 0x0000004004137824 */ /* 0x000fe200078e00ff */
[----:B------:R-:W-:Y:S02]  /*4ed0*/  LEA R26, R6, UR10, 0x6 ;  /* 0x0000000a061a7c11 */ /* 0x000fe4000f8e30ff */
[----:B------:R-:W-:Y:S01]  /*4ee0*/  CS2R R22, SRZ ;  /* 0x0000000000167805 */ /* 0x000fe2000001ff00 */
[----:B------:R-:W-:Y:S02]  /*4ef0*/  IMAD.U32 R24, RZ, RZ, UR29 ;  /* 0x0000001dff187e24 */ /* 0x000fe4000f8e00ff */
[----:B------:R-:W-:Y:S02]  /*4f00*/  IMAD.MOV.U32 R4, RZ, RZ, R12 ;  /* 0x000000ffff047224 */ /* 0x000fe400078e000c */
[----:B------:R-:W-:Y:S02]  /*4f10*/  IMAD.MOV.U32 R10, RZ, RZ, R13 ;  /* 0x000000ffff0a7224 */ /* 0x000fe400078e000d */
[----:B------:R-:W-:-:S07]  /*4f20*/  IMAD.MOV.U32 R25, RZ, RZ, RZ ;  /* 0x000000ffff197224 */ /* 0x000fce00078e00ff */
.L_x_102:
[----:B------:R-:W0:Y:S01]  /*4f30*/  S2R R18, SR_CgaCtaId ;  /* 0x0000000000127919 */ /* 0x000e220000008800 */
[----:B------:R-:W-:-:S04]  /*4f40*/  MOV R11, 0x400 ;  /* 0x00000400000b7802 */ /* 0x000fc80000000f00 */
[----:B0-----:R-:W-:Y:S02]  /*4f50*/  LEA R21, R18, R11, 0x18 ;  /* 0x0000000b12157211 */ /* 0x001fe400078ec0ff */
[----:B------:R-:W-:Y:S01]  /*4f60*/  SHF.L.U32 R11, R4, 0x1f, RZ ;  /* 0x0000001f040b7819 */ /* 0x000fe200000006ff */
[----:B------:R-:W0:Y:S02]  /*4f70*/  @!P2 LDC R18, c[0x0][0x640] ;  /* 0x00019000ff12ab82 */ /* 0x000e240000000800 */
[----:B------:R-:W-:-:S04]  /*4f80*/  IMAD R20, R10, 0x8, R21 ;  /* 0x000000080a147824 */ /* 0x000fc800078e0215 */
[----:B------:R-:W1:Y:S02]  /*4f90*/  SYNCS.PHASECHK.TRANS64.TRYWAIT P1, [R20+URZ+0x90], R11 ;  /* 0x0000900b140075a7 */ /* 0x000e64000802017f */
[----:B-1----:R-:W-:Y:S05]  /*4fa0*/  @!P1 BRA `(.L_x_99) ;  /* 0x0000001400cc9947 */ /* 0x002fea0003800000 */
.L_x_135:
[----:B-1----:R-:W-:Y:S01]  /*4fb0*/  PRMT R11, R14, 0x9910, RZ ;  /* 0x000099100e0b7816 */ /* 0x002fe200000000ff */
[----:B0-----:R0:W-:Y:S03]  /*4fc0*/  @!P2 SYNCS.ARRIVE.TRANS64 RZ, [R20+URZ], R18 ;  /* 0x0000001214ffa9a7 */ /* 0x0011e6000800003f */
[----:B------:R-:W-:-:S13]  /*4fd0*/  ISETP.NE.AND P1, PT, R11, 0x2, PT ;  /* 0x000000020b00780c */ /* 0x000fda0003f25270 */
[----:B0-----:R-:W-:Y:S05]  /*4fe0*/  @P1 BRA `(.L_x_100) ;  /* 0x0000000000041947 */ /* 0x001fea0003800000 */
[----:B------:R-:W-:Y:S01]  /*4ff0*/  BPT.TRAP 0x1 ;  /* 0x000000040000795c */ /* 0x000fe20000300000 */
.L_x_100:
[----:B------:R-:W-:Y:S05]  /*5000*/  @P0 BRA `(.L_x_101) ;  /* 0x0000000000040947 */ /* 0x000fea0003800000 */
[----:B------:R-:W-:Y:S01]  /*5010*/  BPT.TRAP 0x1 ;  /* 0x000000040000795c */ /* 0x000fe20000300000 */
.L_x_101:
[C---:B------:R-:W-:Y:S01]  /*5020*/  IMAD R11, R10.reuse, 0x800, R16 ;  /* 0x000008000a0b7824 */ /* 0x040fe200078e0210 */
[----:B------:R-:W-:Y:S01]  /*5030*/  R2UR UR13, R21 ;  /* 0x00000000150d72ca */ /* 0x000fe200000e0000 */
[--C-:B------:R-:W-:Y:S01]  /*5040*/  IMAD R18, R10, 0x2000, R21.reuse ;  /* 0x000020000a127824 */ /* 0x100fe200078e0215 */
[----:B------:R-:W-:Y:S01]  /*5050*/  R2UR UR25, R20 ;  /* 0x00000000141972ca */ /* 0x000fe200000e0000 */
[----:B------:R-:W-:Y:S01]  /*5060*/  IMAD R11, R11, 0x2, R21 ;  /* 0x000000020b0b7824 */ /* 0x000fe200078e0215 */
[----:B------:R-:W-:Y:S01]  /*5070*/  R2UR UR28, R5 ;  /* 0x00000000051c72ca */ /* 0x000fe200000e0000 */
[----:B------:R-:W-:Y:S01]  /*5080*/  VIADD R24, R24, 0xffffffff ;  /* 0xffffffff18187836 */ /* 0x000fe20000000000 */
[----:B------:R-:W-:Y:S01]  /*5090*/  R2UR UR16, R18 ;  /* 0x00000000121072ca */ /* 0x000fe200000e0000 */
[----:B------:R-:W-:Y:S01]  /*50a0*/  UIADD3 UR14, UP0, UR30, 0xf0, URZ ;  /* 0x000000f01e0e7890 */ /* 0x000fe2000ff1e03f */
[----:B------:R-:W-:Y:S01]  /*50b0*/  R2UR UR24, R11 ;  /* 0x000000000b1872ca */ /* 0x000fe200000e0000 */
[----:B------:R-:W-:Y:S01]  /*50c0*/  IMAD R11, R10, 0x200, R17 ;  /* 0x000002000a0b7824 */ /* 0x000fe200078e0211 */
[----:B------:R-:W-:Y:S01]  /*50d0*/  R2UR UR26, R23 ;  /* 0x00000000171a72ca */ /* 0x000fe200000e0000 */
[----:B------:R-:W-:Y:S01]  /*50e0*/  UIADD3 UR32, UP1, UR30, 0x1f0, URZ ;  /* 0x000001f01e207890 */ /* 0x000fe2000ff3e03f */
[----:B------:R-:W-:Y:S01]  /*50f0*/  R2UR UR27, R26 ;  /* 0x000000001a1b72ca */ /* 0x000fe200000e0000 */
[----:B------:R-:W-:Y:S01]  /*5100*/  UIADD3 UR34, UP2, UR30, 0x2f0, URZ ;  /* 0x000002f01e227890 */ /* 0x000fe2000ff5e03f */
[----:B------:R-:W-:Y:S01]  /*5110*/  R2UR UR8, R11 ;  /* 0x000000000b0872ca */ /* 0x000fe200000e0000 */
[----:B------:R-:W-:Y:S01]  /*5120*/  UIADD3.X UR15, URZ, UR31, URZ, UP0, !UPT ;  /* 0x0000001f3f0f7290 */ /* 0x000fe200087fe43f */
[----:B------:R-:W-:Y:S01]  /*5130*/  R2UR UR11, R6 ;  /* 0x00000000060b72ca */ /* 0x000fe200000e0000 */
[----:B------:R-:W-:Y:S01]  /*5140*/  UIADD3.X UR33, URZ, UR31, URZ, UP1, !UPT ;  /* 0x0000001f3f217290 */ /* 0x000fe20008ffe43f */
[----:B------:R-:W-:Y:S01]  /*5150*/  R2UR UR12, R25 ;  /* 0x00000000190c72ca */ /* 0x000fe200000e0000 */
[----:B------:R-:W-:Y:S01]  /*5160*/  VIADD R10, R10, 0x1 ;  /* 0x000000010a0a7836 */ /* 0x000fe20000000000 */
[----:B------:R-:W-:Y:S01]  /*5170*/  R2UR UR18, R22 ;  /* 0x00000000161272ca */ /* 0x000fe200000e0000 */
[----:B------:R-:W-:Y:S01]  /*5180*/  UIADD3 UR24, UR24, 0x200, URZ ;  /* 0x0000020018187890 */ /* 0x000fe2000fffe03f */
[----:B------:R-:W-:Y:S01]  /*5190*/  R2UR UR19, R19 ;  /* 0x00000000131372ca */ /* 0x000fe200000e0000 */
[----:B------:R-:W-:Y:S01]  /*51a0*/  UIADD3.X UR35, URZ, UR31, URZ, UP2, !UPT ;  /* 0x0000001f3f237290 */ /* 0x000fe200097fe43f */
[----:B------:R-:W-:Y:S01]  /*51b0*/  ISETP.GT.AND P3, PT, R24, 0x1, PT ;  /* 0x000000011800780c */ /* 0x000fe20003f64270 */
[----:B------:R-:W-:Y:S01]  /*51c0*/  UIADD3 UR16, UR16, 0x12200, URZ ;  /* 0x0001220010107890 */ /* 0x000fe2000fffe03f */
[C---:B------:R-:W-:Y:S01]  /*51d0*/  ISETP.NE.AND P1, PT, R10.reuse, 0x12, PT ;  /* 0x000000120a00780c */ /* 0x040fe20003f25270 */
[----:B------:R-:W-:Y:S01]  /*51e0*/  UIADD3 UR8, UR13, 0x36200, UR8 ;  /* 0x000362000d087890 */ /* 0x000fe2000fffe008 */
[----:B------:R-:W-:Y:S01]  /*51f0*/  VIADD R25, R25, 0x1 ;  /* 0x0000000119197836 */ /* 0x000fe20000000000 */
[----:B------:R-:W-:Y:S01]  /*5200*/  UMOV UR21, 0x30000 ;  /* 0x0003000000157882 */ /* 0x000fe20000000000 */
[----:B------:R-:W-:Y:S01]  /*5210*/  UMOV UR22, 0x0 ;  /* 0x0000000000167882 */ /* 0x000fe20000000000 */
[----:B------:R-:W-:Y:S01]  /*5220*/  UMOV UR23, 0x10000000 ;  /* 0x1000000000177882 */ /* 0x000fe20000000000 */
[----:B------:R-:W-:Y:S01]  /*5230*/  UMOV UR9, UR25 ;  /* 0x0000001900097c82 */ /* 0x000fe20008000000 */
[----:B------:R-:W-:Y:S01]  /*5240*/  UMOV UR13, UR28 ;  /* 0x0000001c000d7c82 */ /* 0x000fe20008000000 */
[----:B------:R-:W-:Y:S01]  /*5250*/  UMOV UR17, UR25 ;  /* 0x0000001900117c82 */ /* 0x000fe20008000000 */
[----:B------:R0:W-:Y:S01]  /*5260*/  UTMALDG.3D.MULTICAST [UR24], [UR14], UR21, desc[UR22] ;  /* 0x000016180e0073b4 */ /* 0x0001e20008011815 */
[----:B------:R-:W-:Y:S01]  /*5270*/  UMOV UR20, UR28 ;  /* 0x0000001c00147c82 */ /* 0x000fe20008000000 */
[----:B------:R-:W-:Y:S01]  /*5280*/  SEL R11, RZ, 0x1, P1 ;  /* 0x00000001ff0b7807 */ /* 0x000fe20000800000 */
[----:B------:R-:W-:Y:S01]  /*5290*/  VIADD R23, R23, 0x20 ;  /* 0x0000002017177836 */ /* 0x000fe20000000000 */
[----:B------:R-:W-:Y:S01]  /*52a0*/  SEL R10, R10, RZ, P1 ;  /* 0x000000ff0a0a7207 */ /* 0x000fe20000800000 */
[----:B------:R-:W-:Y:S01]  /*52b0*/  VIADD R22, R22, 0x40 ;  /* 0x0000004016167836 */ /* 0x000fe20000000000 */
[----:B------:R-:W-:Y:S01]  /*52c0*/  LOP3.LUT R4, R4, R11, RZ, 0x3c, !PT ;  /* 0x0000000b04047212 */ /* 0x000fe200078e3cff */
[----:B------:R0:W-:Y:S01]  /*52d0*/  UTMALDG.4D.MULTICAST [UR8], [UR32], UR21, desc[UR22] ;  /* 0x00001608200073b4 */ /* 0x0001e20008019815 */
[----:B------:R0:W-:Y:S02]  /*52e0*/  UTMALDG.3D [UR16], [UR34], desc[UR22] ;  /* 0x00001610220075b4 */ /* 0x0001e40008011000 */
[----:B0-----:R-:W-:Y:S05]  /*52f0*/  @P3 BRA `(.L_x_102) ;  /* 0xfffffffc000c3947 */ /* 0x001fea000383ffff */
.L_x_98:
[----:B------:R-:W-:Y:S05]  /*5300*/  BSYNC B1 ;  /* 0x0000000000017941 */ /* 0x000fea0003800000 */
.L_x_97:
[----:B------:R-:W-:Y:S01]  /*5310*/  LOP3.LUT P5, RZ, R15, 0xff, RZ, 0xc0, !PT ;  /* 0x000000ff0fff7812 */ /* 0x000fe200078ac0ff */
[----:B------:R-:W-:Y:S01]  /*5320*/  VIADD R6, R13, UR6 ;  /* 0x000000060d067c36 */ /* 0x000fe20008000000 */
[----:B------:R-:W-:Y:S01]  /*5330*/  ULDC.64 UR8, c[0x0][0x750] ;  /* 0x0001d40000087ab9 */ /* 0x000fe20000000a00 */
[----:B------:R-:W-:Y:S01]  /*5340*/  IMAD.U32 R11, RZ, RZ, UR6 ;  /* 0x00000006ff0b7e24 */ /* 0x000fe2000f8e00ff */
[----:B------:R-:W-:Y:S01]  /*5350*/  UISETP.GE.U32.AND UP0, UPT, UR6, 0x12, UPT ;  /* 0x000000120600788c */ /* 0x000fe2000bf06070 */
[----:B------:R-:W-:Y:S01]  /*5360*/  BSSY B1, `(.L_x_103) ;  /* 0x000006c000017945 */ /* 0x000fe20003800000 */
[----:B------:R-:W-:Y:S02]  /*5370*/  ISETP.GT.U32.AND P1, PT, R6, 0x11, PT ;  /* 0x000000110600780c */ /* 0x000fe40003f24070 */
[----:B------:R-:W-:Y:S02]  /*5380*/  PRMT R15, RZ, 0x7610, R15 ;  /* 0x00007610ff0f7816 */ /* 0x000fe4000000000f */
[----:B------:R-:W-:-:S02]  /*5390*/  ISETP.LT.U32.AND P1, PT, R11, 0x12, P1 ;  /* 0x000000120b00780c */ /* 0x000fc40000f21070 */
[----:B------:R-:W-:Y:S01]  /*53a0*/  PLOP3.LUT P3, PT, PT, PT, UP0, 0x80, 0x0 ;  /* 0x000000000000781c */ /* 0x000fe20003f6f008 */
[----:B------:R-:W0:Y:S01]  /*53b0*/  @P5 S2R R5, SR_CgaCtaId ;  /* 0x0000000000055919 */ /* 0x000e220000008800 */
[----:B------:R-:W-:-:S04]  /*53c0*/  @P5 MOV R4, 0x400 ;  /* 0x0000040000045802 */ /* 0x000fc80000000f00 */
[----:B0-----:R-:W-:Y:S01]  /*53d0*/  @P5 LEA R10, R5, R4, 0x18 ;  /* 0x00000004050a5211 */ /* 0x001fe200078ec0ff */
[----:B------:R-:W-:-:S03]  /*53e0*/  IMAD.WIDE.U32 R4, R6, 0x38e38e39, RZ ;  /* 0x38e38e3906047825 */ /* 0x000fc600078e00ff */
[----:B------:R0:W-:Y:S01]  /*53f0*/  @P5 SYNCS.ARRIVE.TRANS64.A1T0 RZ, [R10+URZ+0x158], RZ ;  /* 0x000158ff0aff59a7 */ /* 0x0001e2000810003f */
[----:B------:R-:W-:Y:S01]  /*5400*/  IADD3 R2, P5, R2, R8, RZ ;  /* 0x0000000802027210 */ /* 0x000fe20007fbe0ff */
[----:B------:R-:W-:Y:S01]  /*5410*/  IMAD.MOV.U32 R4, RZ, RZ, -0x1 ;  /* 0xffffffffff047424 */ /* 0x000fe200078e00ff */
[----:B------:R-:W-:Y:S02]  /*5420*/  SHF.R.U32.HI R11, RZ, 0x2, R5 ;  /* 0x00000002ff0b7819 */ /* 0x000fe40000011605 */
[----:B------:R-:W-:Y:S01]  /*5430*/  SEL R5, RZ, 0x1, !P1 ;  /* 0x00000001ff057807 */ /* 0x000fe20004800000 */
[----:B------:R-:W-:Y:S01]  /*5440*/  IMAD.X R3, R3, 0x1, R0, P5 ;  /* 0x0000000103037824 */ /* 0x000fe200028e0600 */
[----:B------:R-:W-:Y:S01]  /*5450*/  ISETP.GE.U32.AND P1, PT, R2, UR8, PT ;  /* 0x0000000802007c0c */ /* 0x000fe2000bf26070 */
[----:B------:R-:W-:Y:S01]  /*5460*/  IMAD R13, R11, -0x12, R6 ;  /* 0xffffffee0b0d7824 */ /* 0x000fe200078e0206 */
[----:B------:R-:W-:Y:S01]  /*5470*/  LOP3.LUT R12, R12, R5, RZ, 0x3c, !PT ;  /* 0x000000050c0c7212 */ /* 0x000fe200078e3cff */
[----:B------:R-:W-:Y:S01]  /*5480*/  IMAD.MOV.U32 R6, RZ, RZ, -0x1 ;  /* 0xffffffffff067424 */ /* 0x000fe200078e00ff */
[----:B------:R-:W-:Y:S01]  /*5490*/  ISETP.GE.U32.AND.EX P1, PT, R3, UR9, PT, P1 ;  /* 0x0000000903007c0c */ /* 0x000fe2000bf26110 */
[----:B------:R-:W-:Y:S01]  /*54a0*/  IMAD.MOV.U32 R5, RZ, RZ, -0x1 ;  /* 0xffffffffff057424 */ /* 0x000fe200078e00ff */
[----:B------:R-:W-:-:S02]  /*54b0*/  @P3 LOP3.LUT R12, R12, 0x1, R11, 0x78, !PT ;  /* 0x000000010c0c3812 */ /* 0x000fc400078e780b */
[----:B0-----:R-:W-:-:S09]  /*54c0*/  PRMT R10, RZ, 0x7610, R10 ;  /* 0x00007610ff0a7816 */ /* 0x001fd2000000000a */
[----:B------:R-:W-:Y:S05]  /*54d0*/  @P1 BRA `(.L_x_104) ;  /* 0x0000000400501947 */ /* 0x000fea0003800000 */
[----:B------:R-:W0:Y:S01]  /*54e0*/  S2R R6, SR_CTAID.X ;  /* 0x0000000000067919 */ /* 0x000e220000002500 */
[----:B------:R-:W-:Y:S01]  /*54f0*/  ULDC.64 UR8, c[0x0][0x728] ;  /* 0x0001ca0000087ab9 */ /* 0x000fe20000000a00 */
[----:B------:R-:W-:Y:S01]  /*5500*/  ULDC UR12, c[0x0][0x730] ;  /* 0x0001cc00000c7ab9 */ /* 0x000fe20000000800 */
[----:B------:R-:W-:Y:S01]  /*5510*/  ISETP.NE.U32.AND P1, PT, RZ, UR8, PT ;  /* 0x00000008ff007c0c */ /* 0x000fe2000bf25070 */
[----:B------:R-:W1:Y:S01]  /*5520*/  S2R R19, SR_CTAID.Y ;  /* 0x0000000000137919 */ /* 0x000e620000002600 */
[----:B------:R-:W-:Y:S01]  /*5530*/  ULDC UR13, c[0x0][0x150] ;  /* 0x00005400000d7ab9 */ /* 0x000fe20000000800 */
[----:B------:R-:W-:Y:S01]  /*5540*/  IMAD.MOV.U32 R4, RZ, RZ, R2 ;  /* 0x000000ffff047224 */ /* 0x000fe200078e0002 */
[----:B------:R-:W-:Y:S01]  /*5550*/  ISETP.NE.AND.EX P1, PT, RZ, UR9, PT, P1 ;  /* 0x00000009ff007c0c */ /* 0x000fe2000bf25310 */
[----:B------:R-:W-:Y:S01]  /*5560*/  IMAD.MOV.U32 R5, RZ, RZ, R3 ;  /* 0x000000ffff057224 */ /* 0x000fe200078e0003 */
[----:B0-----:R-:W-:-:S11]  /*5570*/  I2FP.F32.U32 R20, R6 ;  /* 0x0000000600147245 */ /* 0x001fd60000201000 */
[----:B------:R-:W-:Y:S05]  /*5580*/  @!P1 BRA `(.L_x_105) ;  /* 0x0000000000289947 */ /* 0x000fea0003800000 */
[----:B------:R-:W-:Y:S02]  /*5590*/  ULDC UR11, c[0x0][0x734] ;  /* 0x0001cd00000b7ab9 */ /* 0x000fe40000000800 */
[----:B------:R-:W-:-:S05]  /*55a0*/  IADD3 R5, P1, R2, UR11, RZ ;  /* 0x0000000b02057c10 */ /* 0x000fca000ff3e0ff */
[----:B------:R-:W-:-:S04]  /*55b0*/  IMAD.X R21, RZ, RZ, R3, P1 ;  /* 0x000000ffff157224 */ /* 0x000fc800008e0603 */
[----:B------:R-:W-:-:S04]  /*55c0*/  IMAD.WIDE.U32 R10, R21, UR8, RZ ;  /* 0x00000008150a7c25 */ /* 0x000fc8000f8e00ff */
[----:B------:R-:W-:-:S04]  /*55d0*/  IMAD.WIDE.U32 R10, P1, R5, UR9, R10 ;  /* 0x00000009050a7c25 */ /* 0x000fc8000f82000a */
[----:B------:R-:W-:-:S04]  /*55e0*/  IMAD.WIDE.U32 R4, R5, UR8, RZ ;  /* 0x0000000805047c25 */ /* 0x000fc8000f8e00ff */
[----:B------:R-:W-:Y:S01]  /*55f0*/  IMAD.MOV.U32 R4, RZ, RZ, R11 ;  /* 0x000000ffff047224 */ /* 0x000fe200078e000b */
[----:B------:R-:W-:Y:S01]  /*5600*/  IADD3 RZ, P3, R5, R10, RZ ;  /* 0x0000000a05ff7210 */ /* 0x000fe20007f7e0ff */
[----:B------:R-:W-:-:S04]  /*5610*/  IMAD.X R5, RZ, RZ, RZ, P1 ;  /* 0x000000ffff057224 */ /* 0x000fc800008e06ff */
[----:B------:R-:W-:-:S08]  /*5620*/  IMAD.WIDE.U32.X R4, R21, UR9, R4, P3 ;  /* 0x0000000915047c25 */ /* 0x000fd000098e0404 */
.L_x_105:
[--C-:B------:R-:W-:Y:S01]  /*5630*/  SHF.R.U64 R18, R4, UR12, R5.reuse ;  /* 0x0000000c04127c19 */ /* 0x100fe20008001205 */
[----:B------:R-:W-:Y:S01]  /*5640*/  FMUL R20, R20, UR13 ;  /* 0x0000000d14147c20 */ /* 0x000fe20008400000 */
[----:B------:R-:W0:Y:S01]  /*5650*/  LDC R21, c[0x0][0x144] ;  /* 0x00005100ff157b82 */ /* 0x000e220000000800 */
[----:B-1----:R-:W-:Y:S01]  /*5660*/  I2FP.F32.U32 R10, R19 ;  /* 0x00000013000a7245 */ /* 0x002fe20000201000 */
[----:B------:R-:W-:Y:S01]  /*5670*/  ULDC UR11, c[0x0][0x154] ;  /* 0x00005500000b7ab9 */ /* 0x000fe20000000800 */
[----:B------:R-:W-:Y:S01]  /*5680*/  SHF.R.U32.HI R4, RZ, UR12, R5 ;  /* 0x0000000cff047c19 */ /* 0x000fe20008011605 */
[----:B------:R-:W-:Y:S01]  /*5690*/  ULDC.64 UR8, c[0x0][0x720] ;  /* 0x0001c80000087ab9 */ /* 0x000fe20000000a00 */
[----:B------:R-:W-:Y:S01]  /*56a0*/  IADD3 R5, P1, RZ, -R18, RZ ;  /* 0x80000012ff057210 */ /* 0x000fe20007f3e0ff */
[----:B------:R-:W1:Y:S01]  /*56b0*/  F2I.U32.TRUNC.NTZ R20, R20 ;  /* 0x0000001400147305 */ /* 0x000e62000020f000 */
[----:B------:R-:W-:Y:S01]  /*56c0*/  FMUL R10, R10, UR11 ;  /* 0x0000000b0a0a7c20 */ /* 0x000fe20008400000 */
[----:B------:R-:W2:Y:S01]  /*56d0*/  LDC R22, c[0x0][0x148] ;  /* 0x00005200ff167b82 */ /* 0x000ea20000000800 */
[----:B------:R-:W-:Y:S01]  /*56e0*/  ULDC.64 UR12, c[0x0][0x740] ;  /* 0x0001d000000c7ab9 */ /* 0x000fe20000000a00 */
[----:B------:R-:W-:Y:S01]  /*56f0*/  IMAD.X R4, RZ, RZ, ~R4, P1 ;  /* 0x000000ffff047224 */ /* 0x000fe200008e0e04 */
[----:B------:R-:W-:-:S03]  /*5700*/  ISETP.NE.U32.AND P1, PT, RZ, UR12, PT ;  /* 0x0000000cff007c0c */ /* 0x000fc6000bf25070 */
[----:B------:R-:W-:Y:S01]  /*5710*/  IMAD R4, R4, UR8, RZ ;  /* 0x0000000804047c24 */ /* 0x000fe2000f8e02ff */
[----:B------:R-:W3:Y:S01]  /*5720*/  F2I.U32.TRUNC.NTZ R10, R10 ;  /* 0x0000000a000a7305 */ /* 0x000ee2000020f000 */
[----:B------:R-:W-:Y:S02]  /*5730*/  ISETP.NE.AND.EX P1, PT, RZ, UR13, PT, P1 ;  /* 0x0000000dff007c0c */ /* 0x000fe4000bf25310 */
[C---:B------:R-:W-:Y:S02]  /*5740*/  IMAD R11, R5.reuse, UR9, R4 ;  /* 0x00000009050b7c24 */ /* 0x040fe4000f8e0204 */
[----:B------:R-:W-:Y:S01]  /*5750*/  IMAD.WIDE.U32 R4, R5, UR8, R2 ;  /* 0x0000000805047c25 */ /* 0x000fe2000f8e0002 */
[----:B------:R-:W-:-:S03]  /*5760*/  ULDC UR8, c[0x0][0x718] ;  /* 0x0001c60000087ab9 */ /* 0x000fc60000000800 */
[----:B-1----:R-:W-:Y:S02]  /*5770*/  IMAD.MOV R20, RZ, RZ, -R20 ;  /* 0x000000ffff147224 */ /* 0x002fe400078e0a14 */
[----:B------:R-:W-:Y:S02]  /*5780*/  IMAD.IADD R5, R5, 0x1, R11 ;  /* 0x0000000105057824 */ /* 0x000fe400078e020b */
[----:B0-----:R-:W-:-:S03]  /*5790*/  IMAD R6, R21, R20, R6 ;  /* 0x0000001415067224 */ /* 0x001fc600078e0206 */
[--C-:B------:R-:W-:Y:S01]  /*57a0*/  SHF.R.U64 R20, R4, UR8, R5.reuse ;  /* 0x0000000804147c19 */ /* 0x100fe20008001205 */
[----:B---3--:R-:W-:Y:S01]  /*57b0*/  IMAD.MOV R4, RZ, RZ, -R10 ;  /* 0x000000ffff047224 */ /* 0x008fe200078e0a0a */
[----:B------:R-:W-:Y:S01]  /*57c0*/  SHF.R.U32.HI R5, RZ, UR8, R5 ;  /* 0x00000008ff057c19 */ /* 0x000fe20008011605 */
[----:B------:R-:W-:Y:S02]  /*57d0*/  ULDC UR8, c[0x0][0x708] ;  /* 0x0001c20000087ab9 */ /* 0x000fe40000000800 */
[----:B--2---:R-:W-:Y:S01]  /*57e0*/  @P4 IMAD R6, R22, R4, R19 ;  /* 0x0000000416064224 */ /* 0x004fe200078e0213 */
[--C-:B------:R-:W-:Y:S02]  /*57f0*/  SHF.R.U64 R22, R20, UR8, R5.reuse ;  /* 0x0000000814167c19 */ /* 0x100fe40008001205 */
[----:B------:R-:W-:Y:S01]  /*5800*/  SHF.R.U32.HI R5, RZ, UR8, R5 ;  /* 0x00000008ff057c19 */ /* 0x000fe20008011605 */
[----:B------:R-:W-:-:S03]  /*5810*/  ULDC UR8, c[0x0][0x758] ;  /* 0x0001d60000087ab9 */ /* 0x000fc60000000800 */
[--C-:B------:R-:W-:Y:S02]  /*5820*/  SHF.R.U64 R19, R22, UR8, R5.reuse ;  /* 0x0000000816137c19 */ /* 0x100fe40008001205 */
[----:B------:R-:W-:-:S03]  /*5830*/  SHF.R.U32.HI R21, RZ, UR8, R5 ;  /* 0x00000008ff157c19 */ /* 0x000fc60008011605 */
[----:B------:R-:W-:Y:S02]  /*5840*/  IMAD.MOV.U32 R10, RZ, RZ, R19 ;  /* 0x000000ffff0a7224 */ /* 0x000fe400078e0013 */
[----:B------:R-:W-:Y:S01]  /*5850*/  IMAD.MOV.U32 R5, RZ, RZ, R21 ;  /* 0x000000ffff057224 */ /* 0x000fe200078e0015 */
[----:B------:R-:W-:Y:S06]  /*5860*/  @!P1 BRA `(.L_x_106) ;  /* 0x00000000002c9947 */ /* 0x000fec0003800000 */
        /* <DEDUP_REMOVED lines=9> */
[----:B------:R-:W-:-:S04]  /*5900*/  IMAD.WIDE.U32.X R4, R21, UR13, R4, P3 ;  /* 0x0000000d15047c25 */ /* 0x000fc800098e0404 */
[----:B------:R-:W-:-:S07]  /*5910*/  IMAD.MOV.U32 R10, RZ, RZ, R4 ;  /* 0x000000ffff0a7224 */ /* 0x000fce00078e0004 */
.L_x_106:
[----:B------:R-:W-:Y:S01]  /*5920*/  ULDC UR8, c[0x0][0x748] ;  /* 0x0001d20000087ab9 */ /* 0x000fe20000000800 */
[----:B------:R-:W-:Y:S01]  /*5930*/  LOP3.LUT R4, R22, UR7, RZ, 0xc0, !PT ;  /* 0x0000000716047c12 */ /* 0x000fe2000f8ec0ff */
[----:B------:R-:W-:Y:S01]  /*5940*/  ULDC UR9, c[0x0][0x710] ;  /* 0x0001c40000097ab9 */ /* 0x000fe20000000800 */
[----:B------:R-:W-:Y:S01]  /*5950*/  SHF.R.U64 R5, R10, UR8, R5 ;  /* 0x000000080a057c19 */ /* 0x000fe20008001205 */
[----:B------:R-:W-:Y:S01]  /*5960*/  ULDC UR8, c[0x0][0x738] ;  /* 0x0001ce0000087ab9 */ /* 0x000fe20000000800 */
[----:B------:R-:W-:-:S03]  /*5970*/  LOP3.LUT R20, R20, UR4, RZ, 0xc0, !PT ;  /* 0x0000000414147c12 */ /* 0x000fc6000f8ec0ff */
[----:B------:R-:W-:Y:S02]  /*5980*/  IMAD.MOV R10, RZ, RZ, -R5 ;  /* 0x000000ffff0a7224 */ /* 0x000fe400078e0a05 */
[----:B------:R-:W-:Y:S02]  /*5990*/  IMAD R5, R5, UR5, R4 ;  /* 0x0000000505057c24 */ /* 0x000fe4000f8e0204 */
[----:B------:R-:W-:Y:S01]  /*59a0*/  IMAD R19, R10, UR8, R19 ;  /* 0x000000080a137c24 */ /* 0x000fe2000f8e0213 */
[----:B------:R-:W-:Y:S01]  /*59b0*/  ULDC UR8, c[0x0][0x700] ;  /* 0x0001c00000087ab9 */ /* 0x000fe20000000800 */
[----:B------:R-:W-:Y:S02]  /*59c0*/  IMAD R6, R5, UR9, R6 ;  /* 0x0000000905067c24 */ /* 0x000fe4000f8e0206 */
[----:B------:R-:W-:Y:S02]  /*59d0*/  IMAD R19, R19, UR8, R20 ;  /* 0x0000000813137c24 */ /* 0x000fe4000f8e0214 */
[----:B------:R-:W-:-:S02]  /*59e0*/  IMAD.MOV.U32 R10, RZ, RZ, 0x1 ;  /* 0x00000001ff0a7424 */ /* 0x000fc400078e00ff */
[----:B------:R-:W-:Y:S01]  /*59f0*/  IMAD.MOV.U32 R5, RZ, RZ, R18 ;  /* 0x000000ffff057224 */ /* 0x000fe200078e0012 */
[----:B------:R-:W-:Y:S02]  /*5a00*/  SEL R4, R19, R6, !P4 ;  /* 0x0000000613047207 */ /* 0x000fe40006000000 */
[----:B------:R-:W-:-:S07]  /*5a10*/  SEL R6, R6, R19, !P4 ;  /* 0x0000001306067207 */ /* 0x000fce0006000000 */
.L_x_104:
[----:B------:R-:W-:Y:S05]  /*5a20*/  BSYNC B1 ;  /* 0x0000000000017941 */ /* 0x000fea0003800000 */
.L_x_103:
[----:B------:R-:W-:-:S13]  /*5a30*/  LOP3.LUT P1, RZ, R10, 0xff, RZ, 0xc0, !PT ;  /* 0x000000ff0aff7812 */ /* 0x000fda000782c0ff */
[----:B------:R-:W-:Y:S05]  /*5a40*/  @P1 BRA `(.L_x_107) ;  /* 0xfffffff400001947 */ /* 0x000fea000383ffff */
[----:B------:R-:W-:Y:S05]  /*5a50*/  BSYNC B0 ;  /* 0x0000000000007941 */ /* 0x000fea0003800000 */
.L_x_95:
[----:B------:R-:W-:-:S03]  /*5a60*/  UMOV UR8, 0xffffffff ;  /* 0xffffffff00087882 */ /* 0x000fc60000000000 */
[----:B------:R-:W-:Y:S05]  /*5a70*/  BRA.DIV UR8, `(.L_x_108) ;  /* 0x0000000e082c7947 */ /* 0x000fea000b800000 */
[----:B------:R-:W-:-:S13]  /*5a80*/  ELECT P0, URZ, PT ;  /* 0x00000000003f782f */ /* 0x000fda0003800000 */
.L_x_138:
[----:B------:R-:W-:Y:S04]  /*5a90*/  BSSY B0, `(.L_x_109) ;  /* 0x00000a9000007945 */ /* 0x000fe80003800000 */
[----:B------:R-:W-:Y:S05]  /*5aa0*/  @!P0 BRA `(.L_x_110) ;  /* 0x00000008009c8947 */ /* 0x000fea0003800000 */
[----:B------:R-:W-:-:S04]  /*5ab0*/  LOP3.LUT R7, R7, 0x2, RZ, 0xfc, !PT ;  /* 0x0000000207077812 */ /* 0x000fc800078efcff */
[----:B------:R-:W-:-:S13]  /*5ac0*/  ISETP.NE.AND P0, PT, R7, 0x3, PT ;  /* 0x000000030700780c */ /* 0x000fda0003f05270 */
[----:B------:R-:W-:Y:S05]  /*5ad0*/  @!P0 BRA `(.L_x_111) ;  /* 0x0000000000048947 */ /* 0x000fea0003800000 */
[----:B------:R-:W-:Y:S01]  /*5ae0*/  BPT.TRAP 0x1 ;  /* 0x000000040000795c */ /* 0x000fe20000300000 */
.L_x_111:
[----:B------:R-:W0:Y:S01]  /*5af0*/  S2R R3, SR_CgaCtaId ;  /* 0x0000000000037919 */ /* 0x000e220000008800 */
[----:B------:R-:W-:Y:S02]  /*5b00*/  MOV R0, 0x400 ;  /* 0x0000040000007802 */ /* 0x000fe40000000f00 */
[----:B------:R-:W-:Y:S02]  /*5b10*/  SHF.L.U32 R2, R12, 0x1f, RZ ;  /* 0x0000001f0c027819 */ /* 0x000fe400000006ff */
[----:B0-----:R-:W-:-:S05]  /*5b20*/  LEA R0, R3, R0, 0x18 ;  /* 0x0000000003007211 */ /* 0x001fca00078ec0ff */
[----:B------:R-:W-:-:S04]  /*5b30*/  VIADD R0, R0, 0x90 ;  /* 0x0000009000007836 */ /* 0x000fc80000000000 */
[C---:B------:R-:W-:Y:S02]  /*5b40*/  IMAD R5, R13.reuse, 0x8, R0 ;  /* 0x000000080d057824 */ /* 0x040fe400078e0200 */
[----:B------:R-:W-:Y:S02]  /*5b50*/  VIADD R13, R13, 0x1 ;  /* 0x000000010d0d7836 */ /* 0x000fe40000000000 */
[----:B------:R-:W0:Y:S03]  /*5b60*/  SYNCS.PHASECHK.TRANS64.TRYWAIT P0, [R5+URZ], R2 ;  /* 0x00000002050075a7 */ /* 0x000e26000800017f */
[----:B------:R-:W-:-:S04]  /*5b70*/  ISETP.NE.AND P1, PT, R13, 0x12, PT ;  /* 0x000000120d00780c */ /* 0x000fc80003f25270 */
[----:B------:R-:W-:Y:S02]  /*5b80*/  SEL R3, RZ, 0x1, P1 ;  /* 0x00000001ff037807 */ /* 0x000fe40000800000 */
[----:B------:R-:W-:Y:S02]  /*5b90*/  SEL R13, R13, RZ, P1 ;  /* 0x000000ff0d0d7207 */ /* 0x000fe40000800000 */
[----:B------:R-:W-:-:S03]  /*5ba0*/  LOP3.LUT R12, R12, R3, RZ, 0x3c, !PT ;  /* 0x000000030c0c7212 */ /* 0x000fc600078e3cff */
[----:B------:R-:W-:Y:S01]  /*5bb0*/  IMAD R7, R13, 0x8, R0 ;  /* 0x000000080d077824 */ /* 0x000fe200078e0200 */
[----:B------:R-:W-:Y:S01]  /*5bc0*/  SHF.L.U32 R4, R12, 0x1f, RZ ;  /* 0x0000001f0c047819 */ /* 0x000fe200000006ff */
[----:B0-----:R-:W-:Y:S06]  /*5bd0*/  @!P0 BRA `(.L_x_112) ;  /* 0x0000000800f88947 */ /* 0x001fec0003800000 */
.L_x_139:
[----:B------:R-:W1:Y:S01]  /*5be0*/  SYNCS.PHASECHK.TRANS64.TRYWAIT P0, [R7+URZ], R4 ;  /* 0x00000004070075a7 */ /* 0x000e62000800017f */
[----:B0-----:R-:W-:-:S05]  /*5bf0*/  VIADD R2, R13, 0x1 ;  /* 0x000000010d027836 */ /* 0x001fca0000000000 */
[----:B------:R-:W-:-:S04]  /*5c00*/  ISETP.NE.AND P1, PT, R2, 0x12, PT ;  /* 0x000000120200780c */ /* 0x000fc80003f25270 */
[----:B------:R-:W-:Y:S02]  /*5c10*/  SEL R3, RZ, 0x1, P1 ;  /* 0x00000001ff037807 */ /* 0x000fe40000800000 */
[----:B------:R-:W-:Y:S02]  /*5c20*/  SEL R9, R2, RZ, P1 ;  /* 0x000000ff02097207 */ /* 0x000fe40000800000 */
[----:B------:R-:W-:-:S03]  /*5c30*/  LOP3.LUT R12, R12, R3, RZ, 0x3c, !PT ;  /* 0x000000030c0c7212 */ /* 0x000fc600078e3cff */
[----:B------:R-:W-:Y:S01]  /*5c40*/  IMAD R6, R9, 0x8, R0 ;  /* 0x0000000809067824 */ /* 0x000fe200078e0200 */
[----:B------:R-:W-:Y:S01]  /*5c50*/  SHF.L.U32 R5, R12, 0x1f, RZ ;  /* 0x0000001f0c057819 */ /* 0x000fe200000006ff */
[----:B-1----:R-:W-:Y:S06]  /*5c60*/  @!P0 BRA `(.L_x_113) ;  /* 0x0000000800e88947 */ /* 0x002fec0003800000 */
.L_x_140:
[----:B------:R-:W1:Y:S01]  /*5c70*/  SYNCS.PHASECHK.TRANS64.TRYWAIT P0, [R6+URZ], R5 ;  /* 0x00000005060075a7 */ /* 0x000e62000800017f */
[----:B------:R-:W-:-:S05]  /*5c80*/  VIADD R2, R9, 0x1 ;  /* 0x0000000109027836 */ /* 0x000fca0000000000 */
[----:B------:R-:W-:-:S04]  /*5c90*/  ISETP.NE.AND P1, PT, R2, 0x12, PT ;  /* 0x000000120200780c */ /* 0x000fc80003f25270 */
[----:B------:R-:W-:Y:S02]  /*5ca0*/  SEL R3, RZ, 0x1, P1 ;  /* 0x00000001ff037807 */ /* 0x000fe40000800000 */
[----:B0-----:R-:W-:Y:S02]  /*5cb0*/  SEL R7, R2, RZ, P1 ;  /* 0x000000ff02077207 */ /* 0x001fe40000800000 */
[----:B------:R-:W-:-:S03]  /*5cc0*/  LOP3.LUT R12, R12, R3, RZ, 0x3c, !PT ;  /* 0x000000030c0c7212 */ /* 0x000fc600078e3cff */
[----:B------:R-:W-:Y:S01]  /*5cd0*/  IMAD R9, R7, 0x8, R0 ;  /* 0x0000000807097824 */ /* 0x000fe200078e0200 */
[----:B------:R-:W-:Y:S01]  /*5ce0*/  SHF.L.U32 R4, R12, 0x1f, RZ ;  /* 0x0000001f0c047819 */ /* 0x000fe200000006ff */
[----:B-1----:R-:W-:Y:S06]  /*5cf0*/  @!P0 BRA `(.L_x_114) ;  /* 0x0000000800d88947 */ /* 0x002fec0003800000 */
.L_x_141:
[----:B------:R-:W1:Y:S01]  /*5d00*/  SYNCS.PHASECHK.TRANS64.TRYWAIT P0, [R9+URZ], R4 ;  /* 0x00000004090075a7 */ /* 0x000e62000800017f */
[----:B------:R-:W-:-:S05]  /*5d10*/  VIADD R2, R7, 0x1 ;  /* 0x0000000107027836 */ /* 0x000fca0000000000 */
[----:B------:R-:W-:-:S04]  /*5d20*/  ISETP.NE.AND P1, PT, R2, 0x12, PT ;  /* 0x000000120200780c */ /* 0x000fc80003f25270 */
[----:B------:R-:W-:Y:S02]  /*5d30*/  SEL R3, RZ, 0x1, P1 ;  /* 0x00000001ff037807 */ /* 0x000fe40000800000 */
[----:B------:R-:W-:Y:S02]  /*5d40*/  SEL R7, R2, RZ, P1 ;  /* 0x000000ff02077207 */ /* 0x000fe40000800000 */
[----:B------:R-:W-:-:S03]  /*5d50*/  LOP3.LUT R12, R12, R3, RZ, 0x3c, !PT ;  /* 0x000000030c0c7212 */ /* 0x000fc600078e3cff */
[----:B0-----:R-:W-:Y:S01]  /*5d60*/  IMAD R6, R7, 0x8, R0 ;  /* 0x0000000807067824 */ /* 0x001fe200078e0200 */
[----:B------:R-:W-:Y:S01]  /*5d70*/  SHF.L.U32 R5, R12, 0x1f, RZ ;  /* 0x0000001f0c057819 */ /* 0x000fe200000006ff */
[----:B-1----:R-:W-:Y:S06]  /*5d80*/  @!P0 BRA `(.L_x_115) ;  /* 0x0000000800c88947 */ /* 0x002fec0003800000 */
.L_x_142:
        /* <DEDUP_REMOVED lines=9> */
.L_x_143:
        /* <DEDUP_REMOVED lines=9> */
.L_x_144:
        /* <DEDUP_REMOVED lines=9> */
.L_x_145:
        /* <DEDUP_REMOVED lines=9> */
.L_x_146:
        /* <DEDUP_REMOVED lines=9> */
.L_x_147:
        /* <DEDUP_REMOVED lines=9> */
.L_x_148:
        /* <DEDUP_REMOVED lines=9> */
.L_x_149:
        /* <DEDUP_REMOVED lines=9> */
.L_x_150:
        /* <DEDUP_REMOVED lines=9> */
.L_x_151:
        /* <DEDUP_REMOVED lines=9> */
.L_x_152:
        /* <DEDUP_REMOVED lines=9> */
.L_x_153:
        /* <DEDUP_REMOVED lines=9> */
.L_x_154:
[----:B------:R-:W1:Y:S01]  /*6450*/  SYNCS.PHASECHK.TRANS64.TRYWAIT P0, [R6+URZ], R5 ;  /* 0x00000005060075a7 */ /* 0x000e62000800017f */
[----:B------:R-:W-:-:S05]  /*6460*/  VIADD R2, R7, 0x1 ;  /* 0x0000000107027836 */ /* 0x000fca0000000000 */
[----:B------:R-:W-:-:S04]  /*6470*/  ISETP.NE.AND P1, PT, R2, 0x12, PT ;  /* 0x000000120200780c */ /* 0x000fc80003f25270 */
[----:B0-----:R-:W-:Y:S02]  /*6480*/  SEL R4, RZ, 0x1, P1 ;  /* 0x00000001ff047807 */ /* 0x001fe40000800000 */
[----:B------:R-:W-:Y:S02]  /*6490*/  SEL R3, R2, RZ, P1 ;  /* 0x000000ff02037207 */ /* 0x000fe40000800000 */
[----:B------:R-:W-:Y:S01]  /*64a0*/  LOP3.LUT R4, R11, R4, RZ, 0x3c, !PT ;  /* 0x000000040b047212 */ /* 0x000fe200078e3cff */
[----:B-1----:R-:W-:Y:S06]  /*64b0*/  @!P0 BRA `(.L_x_128) ;  /* 0x0000000800008947 */ /* 0x002fec0003800000 */
.L_x_155:
[----:B------:R-:W-:Y:S01]  /*64c0*/  IMAD R3, R3, 0x8, R0 ;  /* 0x0000000803037824 */ /* 0x000fe200078e0200 */
[----:B------:R-:W-:-:S07]  /*64d0*/  SHF.L.U32 R0, R4, 0x1f, RZ ;  /* 0x0000001f04007819 */ /* 0x000fce00000006ff */
.L_x_129:
[----:B-1----:R1:W2:Y:S02]  /*64e0*/  SYNCS.PHASECHK.TRANS64.TRYWAIT P0, [R3+URZ], R0 ;  /* 0x00000000030075a7 */ /* 0x0022a4000800017f */
[----:B--2---:R-:W-:Y:S05]  /*64f0*/  @!P0 NANOSLEEP.SYNCS 0x989680 ;  /* 0x009896800000895d */ /* 0x004fea0003900000 */
[----:B------:R-:W2:Y:S02]  /*6500*/  @!P0 SYNCS.PHASECHK.TRANS64 P0, [R3+URZ], R0 ;  /* 0x00000000030085a7 */ /* 0x000ea4000800007f */
[----:B--2---:R-:W-:Y:S05]  /*6510*/  @!P0 BRA `(.L_x_129) ;  /* 0xfffffffc00f08947 */ /* 0x004fea000383ffff */
.L_x_110:
[----:B------:R-:W-:Y:S05]  /*6520*/  BSYNC B0 ;  /* 0x0000000000007941 */ /* 0x000fea0003800000 */
.L_x_109:
[----:B------:R-:W-:Y:S05]  /*6530*/  EXIT ;  /* 0x000000000000794d */ /* 0x000fea0003800000 */
.L_x_20:
[----:B0-----:R-:W-:-:S04]  /*6540*/  IMAD.U32 R20, RZ, RZ, UR12 ;  /* 0x0000000cff147e24 */ /* 0x001fc8000f8e00ff */
[----:B------:R0:W1:Y:S03]  /*6550*/  SYNCS.PHASECHK.TRANS64.TRYWAIT P1, [R20+URZ+-0x8], R19 ;  /* 0xfffff813140075a7 */ /* 0x000066000802017f */
[----:B-1----:R-:W-:Y:S05]  /*6560*/  @!P1 NANOSLEEP.SYNCS 0x989680 ;  /* 0x009896800000995d */ /* 0x002fea0003900000 */
[----:B------:R-:W1:Y:S02]  /*6570*/  @!P1 SYNCS.PHASECHK.TRANS64 P1, [R20+URZ+-0x8], R19 ;  /* 0xfffff813140095a7 */ /* 0x000e64000802007f */
[----:B-1----:R-:W-:Y:S05]  /*6580*/  @!P1 BRA `(.L_x_20) ;  /* 0xfffffffc00ec9947 */ /* 0x002fea000383ffff */
[----:B------:R-:W-:Y:S05]  /*6590*/  BRA `(.L_x_130) ;  /* 0xffffffb000d07947 */ /* 0x000fea000383ffff */
.L_x_25:
[----:B-1----:R-:W-:-:S04]  /*65a0*/  IMAD.U32 R22, RZ, RZ, UR8 ;  /* 0x00000008ff167e24 */ /* 0x002fc8000f8e00ff */
[----:B------:R1:W3:Y:S03]  /*65b0*/  SYNCS.PHASECHK.TRANS64.TRYWAIT P1, [R22+URZ], R21 ;  /* 0x00000015160075a7 */ /* 0x0002e6000802017f */
[----:B---3--:R-:W-:Y:S05]  /*65c0*/  @!P1 NANOSLEEP.SYNCS 0x989680 ;  /* 0x009896800000995d */ /* 0x008fea0003900000 */
[----:B------:R-:W3:Y:S02]  /*65d0*/  @!P1 SYNCS.PHASECHK.TRANS64 P1, [R22+URZ], R21 ;  /* 0x00000015160095a7 */ /* 0x000ee4000802007f */
[----:B---3--:R-:W-:Y:S05]  /*65e0*/  @!P1 BRA `(.L_x_25) ;  /* 0xfffffffc00ec9947 */ /* 0x008fea000383ffff */
[----:B------:R-:W-:Y:S05]  /*65f0*/  BRA `(.L_x_24) ;  /* 0xffffffb4003c7947 */ /* 0x000fea000383ffff */
.L_x_29:
[----:B0-----:R-:W-:-:S04]  /*6600*/  IMAD.U32 R20, RZ, RZ, UR12 ;  /* 0x0000000cff147e24 */ /* 0x001fc8000f8e00ff */
[----:B------:R0:W1:Y:S03]  /*6610*/  SYNCS.PHASECHK.TRANS64.TRYWAIT P1, [R20+URZ+0x8], R19 ;  /* 0x00000813140075a7 */ /* 0x000066000802017f */
[----:B-1----:R-:W-:Y:S05]  /*6620*/  @!P1 NANOSLEEP.SYNCS 0x989680 ;  /* 0x009896800000995d */ /* 0x002fea0003900000 */
[----:B------:R-:W1:Y:S02]  /*6630*/  @!P1 SYNCS.PHASECHK.TRANS64 P1, [R20+URZ+0x8], R19 ;  /* 0x00000813140095a7 */ /* 0x000e64000802007f */
[----:B-1----:R-:W-:Y:S05]  /*6640*/  @!P1 BRA `(.L_x_29) ;  /* 0xfffffffc00ec9947 */ /* 0x002fea000383ffff */
[----:B------:R-:W-:Y:S05]  /*6650*/  BRA `(.L_x_131) ;  /* 0xffffffb800007947 */ /* 0x000fea000383ffff */
.L_x_96:
[----:B------:R-:W-:Y:S01]  /*6660*/  BSSY B1, `(.L_x_132) ;  /* 0x0000006000017945 */ /* 0x000fe20003800000 */
[----:B------:R-:W-:-:S07]  /*6670*/  IMAD.MOV.U32 R10, RZ, RZ, -0x1 ;  /* 0xffffffffff0a7424 */ /* 0x000fce00078e00ff */
[----:B------:R-:W-:Y:S05]  /*6680*/  WARPSYNC.COLLECTIVE R10, `(.L_x_133) ;  /* 0x000000000a0c7348 */ /* 0x000fea0003c00000 */
[----:B------:R-:W-:Y:S02]  /*6690*/  ELECT P1, UR62, PT ;  /* 0x00000000003e782f */ /* 0x000fe40003820000 */
[----:B------:R-:W-:Y:S01]  /*66a0*/  MOV R10, UR62 ;  /* 0x0000003e000a7c02 */ /* 0x000fe20008000f00 */
[----:B------:R-:W-:Y:S10]  /*66b0*/  ENDCOLLECTIVE ;  /* 0x000000000000791b */ /* 0x000ff40003800000 */
.L_x_133:
[----:B------:R-:W-:Y:S05]  /*66c0*/  BSYNC B1 ;  /* 0x0000000000017941 */ /* 0x000fea0003800000 */
.L_x_132:
[----:B------:R-:W-:Y:S05]  /*66d0*/  BRA `(.L_x_134) ;  /* 0xffffffe400e87947 */ /* 0x000fea000383ffff */
.L_x_99:
[----:B-1----:R1:W2:Y:S02]  /*66e0*/  SYNCS.PHASECHK.TRANS64.TRYWAIT P1, [R20+URZ+0x90], R11 ;  /* 0x0000900b140075a7 */ /* 0x0022a4000802017f */
[----:B--2---:R-:W-:Y:S05]  /*66f0*/  @!P1 NANOSLEEP.SYNCS 0x989680 ;  /* 0x009896800000995d */ /* 0x004fea0003900000 */
[----:B------:R-:W2:Y:S02]  /*6700*/  @!P1 SYNCS.PHASECHK.TRANS64 P1, [R20+URZ+0x90], R11 ;  /* 0x0000900b140095a7 */ /* 0x000ea4000802007f */
[----:B--2---:R-:W-:Y:S05]  /*6710*/  @!P1 BRA `(.L_x_99) ;  /* 0xfffffffc00f09947 */ /* 0x004fea000383ffff */
[----:B------:R-:W-:Y:S05]  /*6720*/  BRA `(.L_x_135) ;  /* 0xffffffe800207947 */ /* 0x000fea000383ffff */
.L_x_108:
[----:B------:R-:W-:Y:S01]  /*6730*/  BSSY B0, `(.L_x_136) ;  /* 0x0000006000007945 */ /* 0x000fe20003800000 */
[----:B------:R-:W-:-:S07]  /*6740*/  IMAD.MOV.U32 R10, RZ, RZ, -0x1 ;  /* 0xffffffffff0a7424 */ /* 0x000fce00078e00ff */
[----:B------:R-:W-:Y:S05]  /*6750*/  WARPSYNC.COLLECTIVE R10, `(.L_x_137) ;  /* 0x000000000a0c7348 */ /* 0x000fea0003c00000 */
[----:B------:R-:W-:Y:S02]  /*6760*/  ELECT P1, UR62, PT ;  /* 0x00000000003e782f */ /* 0x000fe40003820000 */
[----:B------:R-:W-:Y:S01]  /*6770*/  MOV R10, UR62 ;  /* 0x0000003e000a7c02 */ /* 0x000fe20008000f00 */
[----:B------:R-:W-:Y:S10]  /*6780*/  ENDCOLLECTIVE ;  /* 0x000000000000791b */ /* 0x000ff40003800000 */
.L_x_137:
[----:B------:R-:W-:Y:S05]  /*6790*/  BSYNC B0 ;  /* 0x0000000000007941 */ /* 0x000fea0003800000 */
.L_x_136:
[----:B------:R-:W-:Y:S01]  /*67a0*/  PLOP3.LUT P0, PT, P1, PT, PT, 0x80, 0x0 ;  /* 0x000000000000781c */ /* 0x000fe20000f0f070 */
[----:B------:R-:W-:-:S12]  /*67b0*/  BRA `(.L_x_138) ;  /* 0xfffffff000b47947 */ /* 0x000fd8000383ffff */
.L_x_112:
[----:B0-----:R0:W1:Y:S02]  /*67c0*/  SYNCS.PHASECHK.TRANS64.TRYWAIT P0, [R5+URZ], R2 ;  /* 0x00000002050075a7 */ /* 0x001064000800017f */
[----:B-1----:R-:W-:Y:S05]  /*67d0*/  @!P0 NANOSLEEP.SYNCS 0x989680 ;  /* 0x009896800000895d */ /* 0x002fea0003900000 */
[----:B------:R-:W1:Y:S02]  /*67e0*/  @!P0 SYNCS.PHASECHK.TRANS64 P0, [R5+URZ], R2 ;  /* 0x00000002050085a7 */ /* 0x000e64000800007f */
[----:B-1----:R-:W-:Y:S05]  /*67f0*/  @!P0 BRA `(.L_x_112) ;  /* 0xfffffffc00f08947 */ /* 0x002fea000383ffff */
[----:B------:R-:W-:Y:S05]  /*6800*/  BRA `(.L_x_139) ;  /* 0xfffffff000f47947 */ /* 0x000fea000383ffff */
.L_x_113:
[----:B0-----:R0:W1:Y:S02]  /*6810*/  SYNCS.PHASECHK.TRANS64.TRYWAIT P0, [R7+URZ], R4 ;  /* 0x00000004070075a7 */ /* 0x001064000800017f */
[----:B-1----:R-:W-:Y:S05]  /*6820*/  @!P0 NANOSLEEP.SYNCS 0x989680 ;  /* 0x009896800000895d */ /* 0x002fea0003900000 */
[----:B------:R-:W1:Y:S02]  /*6830*/  @!P0 SYNCS.PHASECHK.TRANS64 P0, [R7+URZ], R4 ;  /* 0x00000004070085a7 */ /* 0x000e64000800007f */
[----:B-1----:R-:W-:Y:S05]  /*6840*/  @!P0 BRA `(.L_x_113) ;  /* 0xfffffffc00f08947 */ /* 0x002fea000383ffff */
[----:B------:R-:W-:Y:S05]  /*6850*/  BRA `(.L_x_140) ;  /* 0xfffffff400047947 */ /* 0x000fea000383ffff */
.L_x_114:
[----:B0-----:R0:W1:Y:S02]  /*6860*/  SYNCS.PHASECHK.TRANS64.TRYWAIT P0, [R6+URZ], R5 ;  /* 0x00000005060075a7 */ /* 0x001064000800017f */
[----:B-1----:R-:W-:Y:S05]  /*6870*/  @!P0 NANOSLEEP.SYNCS 0x989680 ;  /* 0x009896800000895d */ /* 0x002fea0003900000 */
[----:B------:R-:W1:Y:S02]  /*6880*/  @!P0 SYNCS.PHASECHK.TRANS64 P0, [R6+URZ], R5 ;  /* 0x00000005060085a7 */ /* 0x000e64000800007f */
[----:B-1----:R-:W-:Y:S05]  /*6890*/  @!P0 BRA `(.L_x_114) ;  /* 0xfffffffc00f08947 */ /* 0x002fea000383ffff */
[----:B------:R-:W-:Y:S05]  /*68a0*/  BRA `(.L_x_141) ;  /* 0xfffffff400147947 */ /* 0x000fea000383ffff */
.L_x_115:
[----:B0-----:R0:W1:Y:S02]  /*68b0*/  SYNCS.PHASECHK.TRANS64.TRYWAIT P0, [R9+URZ], R4 ;  /* 0x00000004090075a7 */ /* 0x001064000800017f */
[----:B-1----:R-:W-:Y:S05]  /*68c0*/  @!P0 NANOSLEEP.SYNCS 0x989680 ;  /* 0x009896800000895d */ /* 0x002fea0003900000 */
[----:B------:R-:W1:Y:S02]  /*68d0*/  @!P0 SYNCS.PHASECHK.TRANS64 P0, [R9+URZ], R4 ;  /* 0x00000004090085a7 */ /* 0x000e64000800007f */
[----:B-1----:R-:W-:Y:S05]  /*68e0*/  @!P0 BRA `(.L_x_115) ;  /* 0xfffffffc00f08947 */ /* 0x002fea000383ffff */
[----:B------:R-:W-:Y:S05]  /*68f0*/  BRA `(.L_x_142) ;  /* 0xfffffff400247947 */ /* 0x000fea000383ffff */
.L_x_116:
[----:B0-----:R0:W1:Y:S02]  /*6900*/  SYNCS.PHASECHK.TRANS64.TRYWAIT P0, [R6+URZ], R5 ;  /* 0x00000005060075a7 */ /* 0x001064000800017f */
[----:B-1----:R-:W-:Y:S05]  /*6910*/  @!P0 NANOSLEEP.SYNCS 0x989680 ;  /* 0x009896800000895d */ /* 0x002fea0003900000 */
[----:B------:R-:W1:Y:S02]  /*6920*/  @!P0 SYNCS.PHASECHK.TRANS64 P0, [R6+URZ], R5 ;  /* 0x00000005060085a7 */ /* 0x000e64000800007f */
[----:B-1----:R-:W-:Y:S05]  /*6930*/  @!P0 BRA `(.L_x_116) ;  /* 0xfffffffc00f08947 */ /* 0x002fea000383ffff */
[----:B------:R-:W-:Y:S05]  /*6940*/  BRA `(.L_x_143) ;  /* 0xfffffff400347947 */ /* 0x000fea000383ffff */
.L_x_117:
[----:B0-----:R0:W1:Y:S02]  /*6950*/  SYNCS.PHASECHK.TRANS64.TRYWAIT P0, [R9+URZ], R4 ;  /* 0x00000004090075a7 */ /* 0x001064000800017f */
[----:B-1----:R-:W-:Y:S05]  /*6960*/  @!P0 NANOSLEEP.SYNCS 0x989680 ;  /* 0x009896800000895d */ /* 0x002fea0003900000 */
[----:B------:R-:W1:Y:S02]  /*6970*/  @!P0 SYNCS.PHASECHK.TRANS64 P0, [R9+URZ], R4 ;  /* 0x00000004090085a7 */ /* 0x000e64000800007f */
[----:B-1----:R-:W-:Y:S05]  /*6980*/  @!P0 BRA `(.L_x_117) ;  /* 0xfffffffc00f08947 */ /* 0x002fea000383ffff */
[----:B------:R-:W-:Y:S05]  /*6990*/  BRA `(.L_x_144) ;  /* 0xfffffff400447947 */ /* 0x000fea000383ffff */
.L_x_118:
[----:B0-----:R0:W1:Y:S02]  /*69a0*/  SYNCS.PHASECHK.TRANS64.TRYWAIT P0, [R6+URZ], R5 ;  /* 0x00000005060075a7 */ /* 0x001064000800017f */
[----:B-1----:R-:W-:Y:S05]  /*69b0*/  @!P0 NANOSLEEP.SYNCS 0x989680 ;  /* 0x009896800000895d */ /* 0x002fea0003900000 */
[----:B------:R-:W1:Y:S02]  /*69c0*/  @!P0 SYNCS.PHASECHK.TRANS64 P0, [R6+URZ], R5 ;  /* 0x00000005060085a7 */ /* 0x000e64000800007f */
[----:B-1----:R-:W-:Y:S05]  /*69d0*/  @!P0 BRA `(.L_x_118) ;  /* 0xfffffffc00f08947 */ /* 0x002fea000383ffff */
[----:B------:R-:W-:Y:S05]  /*69e0*/  BRA `(.L_x_145) ;  /* 0xfffffff400547947 */ /* 0x000fea000383ffff */
.L_x_119:
[----:B0-----:R0:W1:Y:S02]  /*69f0*/  SYNCS.PHASECHK.TRANS64.TRYWAIT P0, [R9+URZ], R4 ;  /* 0x00000004090075a7 */ /* 0x001064000800017f */
[----:B-1----:R-:W-:Y:S05]  /*6a00*/  @!P0 NANOSLEEP.SYNCS 0x989680 ;  /* 0x009896800000895d */ /* 0x002fea0003900000 */
[----:B------:R-:W1:Y:S02]  /*6a10*/  @!P0 SYNCS.PHASECHK.TRANS64 P0, [R9+URZ], R4 ;  /* 0x00000004090085a7 */ /* 0x000e64000800007f */
[----:B-1----:R-:W-:Y:S05]  /*6a20*/  @!P0 BRA `(.L_x_119) ;  /* 0xfffffffc00f08947 */ /* 0x002fea000383ffff */
[----:B------:R-:W-:Y:S05]  /*6a30*/  BRA `(.L_x_146) ;  /* 0xfffffff400647947 */ /* 0x000fea000383ffff */
.L_x_120:
[----:B0-----:R0:W1:Y:S02]  /*6a40*/  SYNCS.PHASECHK.TRANS64.TRYWAIT P0, [R6+URZ], R5 ;  /* 0x00000005060075a7 */ /* 0x001064000800017f */
[----:B-1----:R-:W-:Y:S05]  /*6a50*/  @!P0 NANOSLEEP.SYNCS 0x989680 ;  /* 0x009896800000895d */ /* 0x002fea0003900000 */
[----:B------:R-:W1:Y:S02]  /*6a60*/  @!P0 SYNCS.PHASECHK.TRANS64 P0, [R6+URZ], R5 ;  /* 0x00000005060085a7 */ /* 0x000e64000800007f */
[----:B-1----:R-:W-:Y:S05]  /*6a70*/  @!P0 BRA `(.L_x_120) ;  /* 0xfffffffc00f08947 */ /* 0x002fea000383ffff */
[----:B------:R-:W-:Y:S05]  /*6a80*/  BRA `(.L_x_147) ;  /* 0xfffffff400747947 */ /* 0x000fea000383ffff */
.L_x_121:
[----:B0-----:R0:W1:Y:S02]  /*6a90*/  SYNCS.PHASECHK.TRANS64.TRYWAIT P0, [R9+URZ], R4 ;  /* 0x00000004090075a7 */ /* 0x001064000800017f */
[----:B-1----:R-:W-:Y:S05]  /*6aa0*/  @!P0 NANOSLEEP.SYNCS 0x989680 ;  /* 0x009896800000895d */ /* 0x002fea0003900000 */
[----:B------:R-:W1:Y:S02]  /*6ab0*/  @!P0 SYNCS.PHASECHK.TRANS64 P0, [R9+URZ], R4 ;  /* 0x00000004090085a7 */ /* 0x000e64000800007f */
[----:B-1----:R-:W-:Y:S05]  /*6ac0*/  @!P0 BRA `(.L_x_121) ;  /* 0xfffffffc00f08947 */ /* 0x002fea000383ffff */
[----:B------:R-:W-:Y:S05]  /*6ad0*/  BRA `(.L_x_148) ;  /* 0xfffffff400847947 */ /* 0x000fea000383ffff */
.L_x_122:
[----:B0-----:R0:W1:Y:S02]  /*6ae0*/  SYNCS.PHASECHK.TRANS64.TRYWAIT P0, [R6+URZ], R5 ;  /* 0x00000005060075a7 */ /* 0x001064000800017f */
[----:B-1----:R-:W-:Y:S05]  /*6af0*/  @!P0 NANOSLEEP.SYNCS 0x989680 ;  /* 0x009896800000895d */ /* 0x002fea0003900000 */
[----:B------:R-:W1:Y:S02]  /*6b00*/  @!P0 SYNCS.PHASECHK.TRANS64 P0, [R6+URZ], R5 ;  /* 0x00000005060085a7 */ /* 0x000e64000800007f */
[----:B-1----:R-:W-:Y:S05]  /*6b10*/  @!P0 BRA `(.L_x_122) ;  /* 0xfffffffc00f08947 */ /* 0x002fea000383ffff */
[----:B------:R-:W-:Y:S05]  /*6b20*/  BRA `(.L_x_149) ;  /* 0xfffffff400947947 */ /* 0x000fea000383ffff */
.L_x_123:
[----:B0-----:R0:W1:Y:S02]  /*6b30*/  SYNCS.PHASECHK.TRANS64.TRYWAIT P0, [R9+URZ], R4 ;  /* 0x00000004090075a7 */ /* 0x001064000800017f */
[----:B-1----:R-:W-:Y:S05]  /*6b40*/  @!P0 NANOSLEEP.SYNCS 0x989680 ;  /* 0x009896800000895d */ /* 0x002fea0003900000 */
[----:B------:R-:W1:Y:S02]  /*6b50*/  @!P0 SYNCS.PHASECHK.TRANS64 P0, [R9+URZ], R4 ;  /* 0x00000004090085a7 */ /* 0x000e64000800007f */
[----:B-1----:R-:W-:Y:S05]  /*6b60*/  @!P0 BRA `(.L_x_123) ;  /* 0xfffffffc00f08947 */ /* 0x002fea000383ffff */
[----:B------:R-:W-:Y:S05]  /*6b70*/  BRA `(.L_x_150) ;  /* 0xfffffff400a47947 */ /* 0x000fea000383ffff */
.L_x_124:
[----:B0-----:R0:W1:Y:S02]  /*6b80*/  SYNCS.PHASECHK.TRANS64.TRYWAIT P0, [R6+URZ], R5 ;  /* 0x00000005060075a7 */ /* 0x001064000800017f */
[----:B-1----:R-:W-:Y:S05]  /*6b90*/  @!P0 NANOSLEEP.SYNCS 0x989680 ;  /* 0x009896800000895d */ /* 0x002fea0003900000 */
[----:B------:R-:W1:Y:S02]  /*6ba0*/  @!P0 SYNCS.PHASECHK.TRANS64 P0, [R6+URZ], R5 ;  /* 0x00000005060085a7 */ /* 0x000e64000800007f */
[----:B-1----:R-:W-:Y:S05]  /*6bb0*/  @!P0 BRA `(.L_x_124) ;  /* 0xfffffffc00f08947 */ /* 0x002fea000383ffff */
[----:B------:R-:W-:Y:S05]  /*6bc0*/  BRA `(.L_x_151) ;  /* 0xfffffff400b47947 */ /* 0x000fea000383ffff */
.L_x_125:
[----:B0-----:R0:W1:Y:S02]  /*6bd0*/  SYNCS.PHASECHK.TRANS64.TRYWAIT P0, [R9+URZ], R4 ;  /* 0x00000004090075a7 */ /* 0x001064000800017f */
[----:B-1----:R-:W-:Y:S05]  /*6be0*/  @!P0 NANOSLEEP.SYNCS 0x989680 ;  /* 0x009896800000895d */ /* 0x002fea0003900000 */
[----:B------:R-:W1:Y:S02]  /*6bf0*/  @!P0 SYNCS.PHASECHK.TRANS64 P0, [R9+URZ], R4 ;  /* 0x00000004090085a7 */ /* 0x000e64000800007f */
[----:B-1----:R-:W-:Y:S05]  /*6c00*/  @!P0 BRA `(.L_x_125) ;  /* 0xfffffffc00f08947 */ /* 0x002fea000383ffff */
[----:B------:R-:W-:Y:S05]  /*6c10*/  BRA `(.L_x_152) ;  /* 0xfffffff400c47947 */ /* 0x000fea000383ffff */
.L_x_126:
[----:B0-----:R0:W1:Y:S02]  /*6c20*/  SYNCS.PHASECHK.TRANS64.TRYWAIT P0, [R6+URZ], R5 ;  /* 0x00000005060075a7 */ /* 0x001064000800017f */
[----:B-1----:R-:W-:Y:S05]  /*6c30*/  @!P0 NANOSLEEP.SYNCS 0x989680 ;  /* 0x009896800000895d */ /* 0x002fea0003900000 */
[----:B------:R-:W1:Y:S02]  /*6c40*/  @!P0 SYNCS.PHASECHK.TRANS64 P0, [R6+URZ], R5 ;  /* 0x00000005060085a7 */ /* 0x000e64000800007f */
[----:B-1----:R-:W-:Y:S05]  /*6c50*/  @!P0 BRA `(.L_x_126) ;  /* 0xfffffffc00f08947 */ /* 0x002fea000383ffff */
[----:B------:R-:W-:Y:S05]  /*6c60*/  BRA `(.L_x_153) ;  /* 0xfffffff400d47947 */ /* 0x000fea000383ffff */
.L_x_127:
[----:B0-----:R0:W1:Y:S02]  /*6c70*/  SYNCS.PHASECHK.TRANS64.TRYWAIT P0, [R9+URZ], R4 ;  /* 0x00000004090075a7 */ /* 0x001064000800017f */
[----:B-1----:R-:W-:Y:S05]  /*6c80*/  @!P0 NANOSLEEP.SYNCS 0x989680 ;  /* 0x009896800000895d */ /* 0x002fea0003900000 */
[----:B------:R-:W1:Y:S02]  /*6c90*/  @!P0 SYNCS.PHASECHK.TRANS64 P0, [R9+URZ], R4 ;  /* 0x00000004090085a7 */ /* 0x000e64000800007f */
[----:B-1----:R-:W-:Y:S05]  /*6ca0*/  @!P0 BRA `(.L_x_127) ;  /* 0xfffffffc00f08947 */ /* 0x002fea000383ffff */
[----:B------:R-:W-:Y:S05]  /*6cb0*/  BRA `(.L_x_154) ;  /* 0xfffffff400e47947 */ /* 0x000fea000383ffff */
.L_x_128:
[----:B0-----:R0:W1:Y:S02]  /*6cc0*/  SYNCS.PHASECHK.TRANS64.TRYWAIT P0, [R6+URZ], R5 ;  /* 0x00000005060075a7 */ /* 0x001064000800017f */
[----:B-1----:R-:W-:Y:S05]  /*6cd0*/  @!P0 NANOSLEEP.SYNCS 0x989680 ;  /* 0x009896800000895d */ /* 0x002fea0003900000 */
[----:B------:R-:W1:Y:S02]  /*6ce0*/  @!P0 SYNCS.PHASECHK.TRANS64 P0, [R6+URZ], R5 ;  /* 0x00000005060085a7 */ /* 0x000e64000800007f */
[----:B-1----:R-:W-:Y:S05]  /*6cf0*/  @!P0 BRA `(.L_x_128) ;  /* 0xfffffffc00f08947 */ /* 0x002fea000383ffff */
[----:B------:R-:W-:Y:S05]  /*6d00*/  BRA `(.L_x_155) ;  /* 0xfffffff400ec7947 */ /* 0x000fea000383ffff */
.L_x_156:
[----:B------:R-:W-:-:S00]  /*6d10*/  BRA `(.L_x_156) ;  /* 0xfffffffc00fc7947 */ /* 0x000fc0000383ffff */
[----:B------:R-:W-:-:S00]  /*6d20*/  NOP ;  /* 0x0000000000007918 */ /* 0x000fc00000000000 */
        /* <DEDUP_REMOVED lines=13> */
.L_x_157:


//--------------------- .nv.shared._ZN7cutlass13device_kernelINS_4gemm6kernel13GemmUniversalIN4cute5tupleIJiiiiEEENS1_10collective13CollectiveMmaINS1_40MainloopSm90TmaGmmaWarpSpecializedSparseILi18ENS5_IJNS4_1CILi1EEENSA_ILi2EEESB_EEENS1_32KernelTmaWarpSpecializedPingpongEEENS5_IJNSA_ILi64EEESG_SG_EEENS_10bfloat16_tENS5_IJNS4_6LayoutINS5_IJiNS5_IJSC_iEEEiEEENS5_IJlNS5_IJSB_SC_EEElEEEEENSJ_INS5_IJNS5_IJNS5_IJNSA_ILi8EEESC_NSA_ILi4EEEEEEiEEENS5_IJNS5_IJNSA_ILi16EEESC_SC_EEEiEEEiEEENS5_IJNS5_IJNS5_IJSG_ST_NSA_ILi1024EEEEEENSA_ILi4096EEEEEENS5_IJNS5_IJSB_NSA_ILi512EEENSA_ILi32EEEEEElEEElEEEEEEEESI_NS5_IJlSB_lEEENS4_8TiledMMAINS4_8MMA_AtomIJNS4_4SM904GMMA6SPARSE28GMMA_64x64x32_F32BF16BF16_SSILNS1C_5MajorE0ELS1F_0ELNS1C_7ScaleInE1ELS1G_1ELNS1C_9SparseSelE0EEEEEENSJ_INS5_IJSB_SB_SB_EEENS5_IJNSA_ILi0EEES1L_S1L_EEEEENS5_IJNS4_10UnderscoreES1O_S1O_EEEEENS4_23SM90_TMA_LOAD_MULTICASTENS4_14ComposedLayoutINS4_7SwizzleILi2ELi4ELi3EEENS4_25smem_sparse_ptr_flag_bitsILi2ELi16EEENSJ_INS5_IJNS5_IJSB_SP_EEENS5_IJSC_S12_EEEEEENS5_IJNS5_IJS1L_SG_EEESM_EEEEEEEvNS4_8identityENS4_13SM90_TMA_LOADENS1S_INS1T_ILi3ELi4ELi3EEENS4_18smem_ptr_flag_bitsILi16EEENSJ_INS5_IJSP_SG_EEENS5_IJSG_SB_EEEEEEEvS24_EENS_8epilogue10collective6detail29Sm90TmaWarpSpecializedAdapterINS2F_15DefaultEpilogueIfNS5_IJSB_llEEES2J_NS2E_6thread17LinearCombinationIfLi1EffLNS2K_9ScaleType4KindE0ELNS_15FloatRoundStyleE2EfEENS1_15EpilogueDefaultEEEEEvvEEEEvNT_6ParamsE --------------------------
	.section	.nv.shared._ZN7cutlass13device_kernelINS_4gemm6kernel13GemmUniversalIN4cute5tupleIJiiiiEEENS1_10collective13CollectiveMmaINS1_40MainloopSm90TmaGmmaWarpSpecializedSparseILi18ENS5_IJNS4_1CILi1EEENSA_ILi2EEESB_EEENS1_32KernelTmaWarpSpecializedPingpongEEENS5_IJNSA_ILi64EEESG_SG_EEENS_10bfloat16_tENS5_IJNS4_6LayoutINS5_IJiNS5_IJSC_iEEEiEEENS5_IJlNS5_IJSB_SC_EEElEEEEENSJ_INS5_IJNS5_IJNS5_IJNSA_ILi8EEESC_NSA_ILi4EEEEEEiEEENS5_IJNS5_IJNSA_ILi16EEESC_SC_EEEiEEEiEEENS5_IJNS5_IJNS5_IJSG_ST_NSA_ILi1024EEEEEENSA_ILi4096EEEEEENS5_IJNS5_IJSB_NSA_ILi512EEENSA_ILi32EEEEEElEEElEEEEEEEESI_NS5_IJlSB_lEEENS4_8TiledMMAINS4_8MMA_AtomIJNS4_4SM904GMMA6SPARSE28GMMA_64x64x32_F32BF16BF16_SSILNS1C_5MajorE0ELS1F_0ELNS1C_7ScaleInE1ELS1G_1ELNS1C_9SparseSelE0EEEEEENSJ_INS5_IJSB_SB_SB_EEENS5_IJNSA_ILi0EEES1L_S1L_EEEEENS5_IJNS4_10UnderscoreES1O_S1O_EEEEENS4_23SM90_TMA_LOAD_MULTICASTENS4_14ComposedLayoutINS4_7SwizzleILi2ELi4ELi3EEENS4_25smem_sparse_ptr_flag_bitsILi2ELi16EEENSJ_INS5_IJNS5_IJSB_SP_EEENS5_IJSC_S12_EEEEEENS5_IJNS5_IJS1L_SG_EEESM_EEEEEEEvNS4_8identityENS4_13SM90_TMA_LOADENS1S_INS1T_ILi3ELi4ELi3EEENS4_18smem_ptr_flag_bitsILi16EEENSJ_INS5_IJSP_SG_EEENS5_IJSG_SB_EEEEEEEvS24_EENS_8epilogue10collective6detail29Sm90TmaWarpSpecializedAdapterINS2F_15DefaultEpilogueIfNS5_IJSB_llEEES2J_NS2E_6thread17LinearCombinationIfLi1EffLNS2K_9ScaleType4KindE0ELNS_15FloatRoundStyleE2EfEENS1_15EpilogueDefaultEEEEEvvEEEEvNT_6ParamsE,"aw",@nobits
	.sectionflags	@""
	.align	16
	.zero		1024


//--------------------- .nv.shared.reserved.0     --------------------------
	.section	.nv.shared.reserved.0,"aw",@nobits
	.weak		__nv_reservedSMEM_offset_0_alias
	.size		__nv_reservedSMEM_offset_0_alias, 0, 0
	.other		__nv_reservedSMEM_offset_0_alias,@"STO_CUDA_RESERVED_SHARED STV_DEFAULT"
__nv_reservedSMEM_offset_0_alias:
	.zero		0


//--------------------- .nv.global                --------------------------
	.section	.nv.global,"aw",@nobits
.nv.global:
	.type		_ZN39_INTERNAL_1348013a_4_k_cu_ae76a6d9_26754cute1_E,@object
	.size		_ZN39_INTERNAL_1348013a_4_k_cu_ae76a6d9_26754cute1_E,(_ZN39_INTERNAL_1348013a_4_k_cu_ae76a6d9_26754cuda3std3__45__cpo6cbeginE - _ZN39_INTERNAL_1348013a_4_k_cu_ae76a6d9_26754cute1_E)
_ZN39_INTERNAL_1348013a_4_k_cu_ae76a6d9_26754cute1_E:
	.zero		1
	.type		_ZN39_INTERNAL_1348013a_4_k_cu_ae76a6d9_26754cuda3std3__45__cpo6cbeginE,@object
	.size		_ZN39_INTERNAL_1348013a_4_k_cu_ae76a6d9_26754cuda3std3__45__cpo6cbeginE,(_ZN39_INTERNAL_1348013a_4_k_cu_ae76a6d9_26754cuda3std3__48in_placeE - _ZN39_INTERNAL_1348013a_4_k_cu_ae76a6d9_26754cuda3std3__45__cpo6cbeginE)
_ZN39_INTERNAL_1348013a_4_k_cu_ae76a6d9_26754cuda3std3__45__cpo6cbeginE:
	.zero		1
	.type		_ZN39_INTERNAL_1348013a_4_k_cu_ae76a6d9_26754cuda3std3__48in_placeE,@object
	.size		_ZN39_INTERNAL_1348013a_4_k_cu_ae76a6d9_26754cuda3std3__48in_placeE,(_ZN39_INTERNAL_1348013a_4_k_cu_ae76a6d9_26754cuda3std6ranges3__45__cpo9iter_moveE - _ZN39_INTERNAL_1348013a_4_k_cu_ae76a6d9_26754cuda3std3__48in_placeE)
_ZN39_INTERNAL_1348013a_4_k_cu_ae76a6d9_26754cuda3std3__48in_placeE:
	.zero		1
	.type		_ZN39_INTERNAL_1348013a_4_k_cu_ae76a6d9_26754cuda3std6ranges3__45__cpo9iter_moveE,@object
	.size		_ZN39_INTERNAL_1348013a_4_k_cu_ae76a6d9_26754cuda3std6ranges3__45__cpo9iter_moveE,(_ZN39_INTERNAL_1348013a_4_k_cu_ae76a6d9_26754cuda3std3__45__cpo5beginE - _ZN39_INTERNAL_1348013a_4_k_cu_ae76a6d9_26754cuda3std6ranges3__45__cpo9iter_moveE)
_ZN39_INTERNAL_1348013a_4_k_cu_ae76a6d9_26754cuda3std6ranges3__45__cpo9iter_moveE:
	.zero		1
	.type		_ZN39_INTERNAL_1348013a_4_k_cu_ae76a6d9_26754cuda3std3__45__cpo5beginE,@object
	.size		_ZN39_INTERNAL_1348013a_4_k_cu_ae76a6d9_26754cuda3std3__45__cpo5beginE,(_ZN39_INTERNAL_1348013a_4_k_cu_ae76a6d9_26754cuda3std3__441_GLOBAL__N__1348013a_4_k_cu_ae76a6d9_26756ignoreE - _ZN39_INTERNAL_1348013a_4_k_cu_ae76a6d9_26754cuda3std3__45__cpo5beginE)
_ZN39_INTERNAL_1348013a_4_k_cu_ae76a6d9_26754cuda3std3__45__cpo5beginE:
	.zero		1
	.type		_ZN39_INTERNAL_1348013a_4_k_cu_ae76a6d9_26754cuda3std3__441_GLOBAL__N__1348013a_4_k_cu_ae76a6d9_26756ignoreE,@object
	.size		_ZN39_INTERNAL_1348013a_4_k_cu_ae76a6d9_26754cuda3std3__441_GLOBAL__N__1348013a_4_k_cu_ae76a6d9_26756ignoreE,(_ZN39_INTERNAL_1348013a_4_k_cu_ae76a6d9_26754cute7productE - _ZN39_INTERNAL_1348013a_4_k_cu_ae76a6d9_26754cuda3std3__441_GLOBAL__N__1348013a_4_k_cu_ae76a6d9_26756ignoreE)
_ZN39_INTERNAL_1348013a_4_k_cu_ae76a6d9_26754cuda3std3__441_GLOBAL__N__1348013a_4_k_cu_ae76a6d9_26756ignoreE:
	.zero		1
	.type		_ZN39_INTERNAL_1348013a_4_k_cu_ae76a6d9_26754cute7productE,@object
	.size		_ZN39_INTERNAL_1348013a_4_k_cu_ae76a6d9_26754cute7productE,(_ZN39_INTERNAL_1348013a_4_k_cu_ae76a6d9_26754cuda3std3__45__cpo3endE - _ZN39_INTERNAL_1348013a_4_k_cu_ae76a6d9_26754cute7productE)
_ZN39_INTERNAL_1348013a_4_k_cu_ae76a6d9_26754cute7productE:
	.zero		1
	.type		_ZN39_INTERNAL_1348013a_4_k_cu_ae76a6d9_26754cuda3std3__45__cpo3endE,@object
	.size		_ZN39_INTERNAL_1348013a_4_k_cu_ae76a6d9_26754cuda3std3__45__cpo3endE,(_ZN39_INTERNAL_1348013a_4_k_cu_ae76a6d9_26754cuda3std3__419piecewise_constructE - _ZN39_INTERNAL_1348013a_4_k_cu_ae76a6d9_26754cuda3std3__45__cpo3endE)
_ZN39_INTERNAL_1348013a_4_k_cu_ae76a6d9_26754cuda3std3__45__cpo3endE:
	.zero		1
	.type		_ZN39_INTERNAL_1348013a_4_k_cu_ae76a6d9_26754cuda3std3__419piecewise_constructE,@object
	.size		_ZN39_INTERNAL_1348013a_4_k_cu_ae76a6d9_26754cuda3std3__419piecewise_constructE,(_ZN39_INTERNAL_1348013a_4_k_cu_ae76a6d9_26754cuda3std3__45__cpo4cendE - _ZN39_INTERNAL_1348013a_4_k_cu_ae76a6d9_26754cuda3std3__419piecewise_constructE)
_ZN39_INTERNAL_1348013a_4_k_cu_ae76a6d9_26754cuda3std3__419piecewise_constructE:
	.zero		1
	.type		_ZN39_INTERNAL_1348013a_4_k_cu_ae76a6d9_26754cuda3std3__45__cpo4cendE,@object
	.size		_ZN39_INTERNAL_1348013a_4_k_cu_ae76a6d9_26754cuda3std3__45__cpo4cendE,(_ZN39_INTERNAL_1348013a_4_k_cu_ae76a6d9_26754cuda3std6ranges3__45__cpo4swapE - _ZN39_INTERNAL_1348013a_4_k_cu_ae76a6d9_26754cuda3std3__45__cpo4cendE)
_ZN39_INTERNAL_1348013a_4_k_cu_ae76a6d9_26754cuda3std3__45__cpo4cendE:
	.zero		1
	.type		_ZN39_INTERNAL_1348013a_4_k_cu_ae76a6d9_26754cuda3std6ranges3__45__cpo4swapE,@object
	.size		_ZN39_INTERNAL_1348013a_4_k_cu_ae76a6d9_26754cuda3std6ranges3__45__cpo4swapE,(.L_7 - _ZN39_INTERNAL_1348013a_4_k_cu_ae76a6d9_26754cuda3std6ranges3__45__cpo4swapE)
_ZN39_INTERNAL_1348013a_4_k_cu_ae76a6d9_26754cuda3std6ranges3__45__cpo4swapE:
	.zero		1
.L_7:


//--------------------- .nv.constant0._ZN7cutlass13device_kernelINS_4gemm6kernel13GemmUniversalIN4cute5tupleIJiiiiEEENS1_10collective13CollectiveMmaINS1_40MainloopSm90TmaGmmaWarpSpecializedSparseILi18ENS5_IJNS4_1CILi1EEENSA_ILi2EEESB_EEENS1_32KernelTmaWarpSpecializedPingpongEEENS5_IJNSA_ILi64EEESG_SG_EEENS_10bfloat16_tENS5_IJNS4_6LayoutINS5_IJiNS5_IJSC_iEEEiEEENS5_IJlNS5_IJSB_SC_EEElEEEEENSJ_INS5_IJNS5_IJNS5_IJNSA_ILi8EEESC_NSA_ILi4EEEEEEiEEENS5_IJNS5_IJNSA_ILi16EEESC_SC_EEEiEEEiEEENS5_IJNS5_IJNS5_IJSG_ST_NSA_ILi1024EEEEEENSA_ILi4096EEEEEENS5_IJNS5_IJSB_NSA_ILi512EEENSA_ILi32EEEEEElEEElEEEEEEEESI_NS5_IJlSB_lEEENS4_8TiledMMAINS4_8MMA_AtomIJNS4_4SM904GMMA6SPARSE28GMMA_64x64x32_F32BF16BF16_SSILNS1C_5MajorE0ELS1F_0ELNS1C_7ScaleInE1ELS1G_1ELNS1C_9SparseSelE0EEEEEENSJ_INS5_IJSB_SB_SB_EEENS5_IJNSA_ILi0EEES1L_S1L_EEEEENS5_IJNS4_10UnderscoreES1O_S1O_EEEEENS4_23SM90_TMA_LOAD_MULTICASTENS4_14ComposedLayoutINS4_7SwizzleILi2ELi4ELi3EEENS4_25smem_sparse_ptr_flag_bitsILi2ELi16EEENSJ_INS5_IJNS5_IJSB_SP_EEENS5_IJSC_S12_EEEEEENS5_IJNS5_IJS1L_SG_EEESM_EEEEEEEvNS4_8identityENS4_13SM90_TMA_LOADENS1S_INS1T_ILi3ELi4ELi3EEENS4_18smem_ptr_flag_bitsILi16EEENSJ_INS5_IJSP_SG_EEENS5_IJSG_SB_EEEEEEEvS24_EENS_8epilogue10collective6detail29Sm90TmaWarpSpecializedAdapterINS2F_15DefaultEpilogueIfNS5_IJSB_llEEES2J_NS2E_6thread17LinearCombinationIfLi1EffLNS2K_9ScaleType4KindE0ELNS_15FloatRoundStyleE2EfEENS1_15EpilogueDefaultEEEEEvvEEEEvNT_6ParamsE --------------------------
	.section	.nv.constant0._ZN7cutlass13device_kernelINS_4gemm6kernel13GemmUniversalIN4cute5tupleIJiiiiEEENS1_10collective13CollectiveMmaINS1_40MainloopSm90TmaGmmaWarpSpecializedSparseILi18ENS5_IJNS4_1CILi1EEENSA_ILi2EEESB_EEENS1_32KernelTmaWarpSpecializedPingpongEEENS5_IJNSA_ILi64EEESG_SG_EEENS_10bfloat16_tENS5_IJNS4_6LayoutINS5_IJiNS5_IJSC_iEEEiEEENS5_IJlNS5_IJSB_SC_EEElEEEEENSJ_INS5_IJNS5_IJNS5_IJNSA_ILi8EEESC_NSA_ILi4EEEEEEiEEENS5_IJNS5_IJNSA_ILi16EEESC_SC_EEEiEEEiEEENS5_IJNS5_IJNS5_IJSG_ST_NSA_ILi1024EEEEEENSA_ILi4096EEEEEENS5_IJNS5_IJSB_NSA_ILi512EEENSA_ILi32EEEEEElEEElEEEEEEEESI_NS5_IJlSB_lEEENS4_8TiledMMAINS4_8MMA_AtomIJNS4_4SM904GMMA6SPARSE28GMMA_64x64x32_F32BF16BF16_SSILNS1C_5MajorE0ELS1F_0ELNS1C_7ScaleInE1ELS1G_1ELNS1C_9SparseSelE0EEEEEENSJ_INS5_IJSB_SB_SB_EEENS5_IJNSA_ILi0EEES1L_S1L_EEEEENS5_IJNS4_10UnderscoreES1O_S1O_EEEEENS4_23SM90_TMA_LOAD_MULTICASTENS4_14ComposedLayoutINS4_7SwizzleILi2ELi4ELi3EEENS4_25smem_sparse_ptr_flag_bitsILi2ELi16EEENSJ_INS5_IJNS5_IJSB_SP_EEENS5_IJSC_S12_EEEEEENS5_IJNS5_IJS1L_SG_EEESM_EEEEEEEvNS4_8identityENS4_13SM90_TMA_LOADENS1S_INS1T_ILi3ELi4ELi3EEENS4_18smem_ptr_flag_bitsILi16EEENSJ_INS5_IJSP_SG_EEENS5_IJSG_SB_EEEEEEEvS24_EENS_8epilogue10collective6detail29Sm90TmaWarpSpecializedAdapterINS2F_15DefaultEpilogueIfNS5_IJSB_llEEES2J_NS2E_6thread17LinearCombinationIfLi1EffLNS2K_9ScaleType4KindE0ELNS_15FloatRoundStyleE2EfEENS1_15EpilogueDefaultEEEEEvvEEEEvNT_6ParamsE,"a",@progbits
	.sectionflags	@""
	.align	4
.nv.constant0._ZN7cutlass13device_kernelINS_4gemm6kernel13GemmUniversalIN4cute5tupleIJiiiiEEENS1_10collective13CollectiveMmaINS1_40MainloopSm90TmaGmmaWarpSpecializedSparseILi18ENS5_IJNS4_1CILi1EEENSA_ILi2EEESB_EEENS1_32KernelTmaWarpSpecializedPingpongEEENS5_IJNSA_ILi64EEESG_SG_EEENS_10bfloat16_tENS5_IJNS4_6LayoutINS5_IJiNS5_IJSC_iEEEiEEENS5_IJlNS5_IJSB_SC_EEElEEEEENSJ_INS5_IJNS5_IJNS5_IJNSA_ILi8EEESC_NSA_ILi4EEEEEEiEEENS5_IJNS5_IJNSA_ILi16EEESC_SC_EEEiEEEiEEENS5_IJNS5_IJNS5_IJSG_ST_NSA_ILi1024EEEEEENSA_ILi4096EEEEEENS5_IJNS5_IJSB_NSA_ILi512EEENSA_ILi32EEEEEElEEElEEEEEEEESI_NS5_IJlSB_lEEENS4_8TiledMMAINS4_8MMA_AtomIJNS4_4SM904GMMA6SPARSE28GMMA_64x64x32_F32BF16BF16_SSILNS1C_5MajorE0ELS1F_0ELNS1C_7ScaleInE1ELS1G_1ELNS1C_9SparseSelE0EEEEEENSJ_INS5_IJSB_SB_SB_EEENS5_IJNSA_ILi0EEES1L_S1L_EEEEENS5_IJNS4_10UnderscoreES1O_S1O_EEEEENS4_23SM90_TMA_LOAD_MULTICASTENS4_14ComposedLayoutINS4_7SwizzleILi2ELi4ELi3EEENS4_25smem_sparse_ptr_flag_bitsILi2ELi16EEENSJ_INS5_IJNS5_IJSB_SP_EEENS5_IJSC_S12_EEEEEENS5_IJNS5_IJS1L_SG_EEESM_EEEEEEEvNS4_8identityENS4_13SM90_TMA_LOADENS1S_INS1T_ILi3ELi4ELi3EEENS4_18smem_ptr_flag_bitsILi16EEENSJ_INS5_IJSP_SG_EEENS5_IJSG_SB_EEEEEEEvS24_EENS_8epilogue10collective6detail29Sm90TmaWarpSpecializedAdapterINS2F_15DefaultEpilogueIfNS5_IJSB_llEEES2J_NS2E_6thread17LinearCombinationIfLi1EffLNS2K_9ScaleType4KindE0ELNS_15FloatRoundStyleE2EfEENS1_15EpilogueDefaultEEEEEvvEEEEvNT_6ParamsE:
	.zero		1920


//--------------------- SYMBOLS --------------------------

	.type		.nv.reservedSmem.offset0,@object
	.size		.nv.reservedSmem.offset0,0x4
